	.target	sm_90a

	.elftype	@"ET_EXEC"


//--------------------- .note.nv.tkinfo           --------------------------
	.section	.note.nv.tkinfo,"",@"SHT_NOTE"
	.sectionflags	@"SHF_NOTE_NV_TKINFO"
	.tkinfo
        /*0018*/ 	.word	0x00000002
        /*0030*/ 	.string	""
        /*0030*/ 	.string	"ptxas"
        /*0030*/ 	.string	"Cuda compilation tools, release 13.0, V13.0.88"
        /*0030*/ 	.string	"Build cuda_13.0.r13.0/compiler.36424714_0"
        /*0030*/ 	.string	"-arch sm_90a -m 64 "



//--------------------- .note.nv.cuinfo           --------------------------
	.section	.note.nv.cuinfo,"",@"SHT_NOTE"
	.sectionflags	@"SHF_NOTE_NV_CUINFO"
        /*0018*/ 	.short	0x0002
        /*001a*/ 	.short	0x005a
        /*001c*/ 	.short	0x0082
	.zero		2


//--------------------- .nv.info                  --------------------------
	.section	.nv.info,"",@"SHT_CUDA_INFO"
	.align	4


	//----- nvinfo : EIATTR_REGCOUNT
	.align		4
        /*0000*/ 	.byte	0x04, 0x2f
        /*0002*/ 	.short	(.L_15 - .L_14)
	.align		4
.L_14:
        /*0004*/ 	.word	index@(_ZN7cutlass13device_kernelINS_4gemm6kernel13GemmUniversalIN4cute5tupleIJiiiiEEENS1_10collective13CollectiveMmaINS1_34MainloopSm90TmaGmmaWarpSpecializedILi3ENS5_IJNS4_1CILi1EEENSA_ILi2EEESB_EEENS1_35KernelTmaWarpSpecializedCooperativeEEENS5_IJNSA_ILi128EEENSA_ILi64EEESH_EEENS_10bfloat16_tENS5_IJlSB_lEEESJ_SK_NS4_8TiledMMAINS4_8MMA_AtomIJNS4_4SM904GMMA27MMA_64x64x16_F32BF16BF16_SSILNSO_5MajorE0ELSQ_0ELNSO_7ScaleInE1ELSR_1EEEEEENS4_6LayoutINS5_IJSC_SB_SB_EEENS5_IJSB_NSA_ILi0EEESW_EEEEENS5_IJNS4_10UnderscoreESZ_SZ_EEEEENS4_23SM90_TMA_LOAD_MULTICASTENS4_14ComposedLayoutINS4_7SwizzleILi3ELi4ELi3EEENS4_18smem_ptr_flag_bitsILi16EEENSU_INS5_IJNSA_ILi8EEESH_EEENS5_IJSH_SB_EEEEEEEvNS4_8identityENS4_13SM90_TMA_LOADES1C_vS1D_EENS_8epilogue10collective6detail29Sm90TmaWarpSpecializedAdapterINS1H_15DefaultEpilogueISJ_SK_SK_NS1G_6thread17LinearCombinationISJ_Li1EffLNS1L_9ScaleType4KindE0ELNS_15FloatRoundStyleE2ESJ_EENS1_15EpilogueDefaultEEEEEvvEEEEvNT_6ParamsE)
        /*0008*/ 	.word	0x000000a8


	//----- nvinfo : EIATTR_FRAME_SIZE
	.align		4
.L_15:
        /*000c*/ 	.byte	0x04, 0x11
        /*000e*/ 	.short	(.L_17 - .L_16)
	.align		4
.L_16:
        /*0010*/ 	.word	index@(_ZN7cutlass13device_kernelINS_4gemm6kernel13GemmUniversalIN4cute5tupleIJiiiiEEENS1_10collective13CollectiveMmaINS1_34MainloopSm90TmaGmmaWarpSpecializedILi3ENS5_IJNS4_1CILi1EEENSA_ILi2EEESB_EEENS1_35KernelTmaWarpSpecializedCooperativeEEENS5_IJNSA_ILi128EEENSA_ILi64EEESH_EEENS_10bfloat16_tENS5_IJlSB_lEEESJ_SK_NS4_8TiledMMAINS4_8MMA_AtomIJNS4_4SM904GMMA27MMA_64x64x16_F32BF16BF16_SSILNSO_5MajorE0ELSQ_0ELNSO_7ScaleInE1ELSR_1EEEEEENS4_6LayoutINS5_IJSC_SB_SB_EEENS5_IJSB_NSA_ILi0EEESW_EEEEENS5_IJNS4_10UnderscoreESZ_SZ_EEEEENS4_23SM90_TMA_LOAD_MULTICASTENS4_14ComposedLayoutINS4_7SwizzleILi3ELi4ELi3EEENS4_18smem_ptr_flag_bitsILi16EEENSU_INS5_IJNSA_ILi8EEESH_EEENS5_IJSH_SB_EEEEEEEvNS4_8identityENS4_13SM90_TMA_LOADES1C_vS1D_EENS_8epilogue10collective6detail29Sm90TmaWarpSpecializedAdapterINS1H_15DefaultEpilogueISJ_SK_SK_NS1G_6thread17LinearCombinationISJ_Li1EffLNS1L_9ScaleType4KindE0ELNS_15FloatRoundStyleE2ESJ_EENS1_15EpilogueDefaultEEEEEvvEEEEvNT_6ParamsE)
        /*0014*/ 	.word	0x00000000


	//----- nvinfo : EIATTR_MIN_STACK_SIZE
	.align		4
.L_17:
        /*0018*/ 	.byte	0x04, 0x12
        /*001a*/ 	.short	(.L_19 - .L_18)
	.align		4
.L_18:
        /*001c*/ 	.word	index@(_ZN7cutlass13device_kernelINS_4gemm6kernel13GemmUniversalIN4cute5tupleIJiiiiEEENS1_10collective13CollectiveMmaINS1_34MainloopSm90TmaGmmaWarpSpecializedILi3ENS5_IJNS4_1CILi1EEENSA_ILi2EEESB_EEENS1_35KernelTmaWarpSpecializedCooperativeEEENS5_IJNSA_ILi128EEENSA_ILi64EEESH_EEENS_10bfloat16_tENS5_IJlSB_lEEESJ_SK_NS4_8TiledMMAINS4_8MMA_AtomIJNS4_4SM904GMMA27MMA_64x64x16_F32BF16BF16_SSILNSO_5MajorE0ELSQ_0ELNSO_7ScaleInE1ELSR_1EEEEEENS4_6LayoutINS5_IJSC_SB_SB_EEENS5_IJSB_NSA_ILi0EEESW_EEEEENS5_IJNS4_10UnderscoreESZ_SZ_EEEEENS4_23SM90_TMA_LOAD_MULTICASTENS4_14ComposedLayoutINS4_7SwizzleILi3ELi4ELi3EEENS4_18smem_ptr_flag_bitsILi16EEENSU_INS5_IJNSA_ILi8EEESH_EEENS5_IJSH_SB_EEEEEEEvNS4_8identityENS4_13SM90_TMA_LOADES1C_vS1D_EENS_8epilogue10collective6detail29Sm90TmaWarpSpecializedAdapterINS1H_15DefaultEpilogueISJ_SK_SK_NS1G_6thread17LinearCombinationISJ_Li1EffLNS1L_9ScaleType4KindE0ELNS_15FloatRoundStyleE2ESJ_EENS1_15EpilogueDefaultEEEEEvvEEEEvNT_6ParamsE)
        /*0020*/ 	.word	0x00000000
.L_19:


//--------------------- .nv.compat                --------------------------
	.section	.nv.compat,"",@"SHT_CUDA_COMPAT_INFO"
	.align	4
        /*0000*/ 	.byte	0x02, 0x09, 0x01, 0x00, 0x02, 0x02, 0x04, 0x00, 0x02, 0x05, 0x05, 0x00, 0x03, 0x07, 0x01, 0x01
        /*0010*/ 	.byte	0x02, 0x03, 0x01, 0x00, 0x02, 0x06, 0x01, 0x00, 0x04, 0x0b, 0x08, 0x00, 0x00, 0x00, 0x00, 0x00
        /*0020*/ 	.byte	0x00, 0x00, 0x00, 0x00


//--------------------- .nv.info._ZN7cutlass13device_kernelINS_4gemm6kernel13GemmUniversalIN4cute5tupleIJiiiiEEENS1_10collective13CollectiveMmaINS1_34MainloopSm90TmaGmmaWarpSpecializedILi3ENS5_IJNS4_1CILi1EEENSA_ILi2EEESB_EEENS1_35KernelTmaWarpSpecializedCooperativeEEENS5_IJNSA_ILi128EEENSA_ILi64EEESH_EEENS_10bfloat16_tENS5_IJlSB_lEEESJ_SK_NS4_8TiledMMAINS4_8MMA_AtomIJNS4_4SM904GMMA27MMA_64x64x16_F32BF16BF16_SSILNSO_5MajorE0ELSQ_0ELNSO_7ScaleInE1ELSR_1EEEEEENS4_6LayoutINS5_IJSC_SB_SB_EEENS5_IJSB_NSA_ILi0EEESW_EEEEENS5_IJNS4_10UnderscoreESZ_SZ_EEEEENS4_23SM90_TMA_LOAD_MULTICASTENS4_14ComposedLayoutINS4_7SwizzleILi3ELi4ELi3EEENS4_18smem_ptr_flag_bitsILi16EEENSU_INS5_IJNSA_ILi8EEESH_EEENS5_IJSH_SB_EEEEEEEvNS4_8identityENS4_13SM90_TMA_LOADES1C_vS1D_EENS_8epilogue10collective6detail29Sm90TmaWarpSpecializedAdapterINS1H_15DefaultEpilogueISJ_SK_SK_NS1G_6thread17LinearCombinationISJ_Li1EffLNS1L_9ScaleType4KindE0ELNS_15FloatRoundStyleE2ESJ_EENS1_15EpilogueDefaultEEEEEvvEEEEvNT_6ParamsE --------------------------
	.section	.nv.info._ZN7cutlass13device_kernelINS_4gemm6kernel13GemmUniversalIN4cute5tupleIJiiiiEEENS1_10collective13CollectiveMmaINS1_34MainloopSm90TmaGmmaWarpSpecializedILi3ENS5_IJNS4_1CILi1EEENSA_ILi2EEESB_EEENS1_35KernelTmaWarpSpecializedCooperativeEEENS5_IJNSA_ILi128EEENSA_ILi64EEESH_EEENS_10bfloat16_tENS5_IJlSB_lEEESJ_SK_NS4_8TiledMMAINS4_8MMA_AtomIJNS4_4SM904GMMA27MMA_64x64x16_F32BF16BF16_SSILNSO_5MajorE0ELSQ_0ELNSO_7ScaleInE1ELSR_1EEEEEENS4_6LayoutINS5_IJSC_SB_SB_EEENS5_IJSB_NSA_ILi0EEESW_EEEEENS5_IJNS4_10UnderscoreESZ_SZ_EEEEENS4_23SM90_TMA_LOAD_MULTICASTENS4_14ComposedLayoutINS4_7SwizzleILi3ELi4ELi3EEENS4_18smem_ptr_flag_bitsILi16EEENSU_INS5_IJNSA_ILi8EEESH_EEENS5_IJSH_SB_EEEEEEEvNS4_8identityENS4_13SM90_TMA_LOADES1C_vS1D_EENS_8epilogue10collective6detail29Sm90TmaWarpSpecializedAdapterINS1H_15DefaultEpilogueISJ_SK_SK_NS1G_6thread17LinearCombinationISJ_Li1EffLNS1L_9ScaleType4KindE0ELNS_15FloatRoundStyleE2ESJ_EENS1_15EpilogueDefaultEEEEEvvEEEEvNT_6ParamsE,"",@"SHT_CUDA_INFO"
	.sectionflags	@""
	.align	4


	//----- nvinfo : EIATTR_CUDA_API_VERSION
	.align		4
        /*0000*/ 	.byte	0x04, 0x37
        /*0002*/ 	.short	(.L_21 - .L_20)
.L_20:
        /*0004*/ 	.word	0x00000082


	//----- nvinfo : EIATTR_KPARAM_INFO
	.align		4
.L_21:
        /*0008*/ 	.byte	0x04, 0x17
        /*000a*/ 	.short	(.L_23 - .L_22)
.L_22:
        /*000c*/ 	.word	0x00000000
        /*0010*/ 	.short	0x0000
        /*0012*/ 	.short	0x0070
        /*0014*/ 	.byte	0x00, 0xf0, 0x01, 0x10


	//----- nvinfo : EIATTR_SPARSE_MMA_MASK
	.align		4
.L_23:
        /*0018*/ 	.byte	0x03, 0x50
        /*001a*/ 	.short	0x0000


	//----- nvinfo : EIATTR_MAXREG_COUNT
	.align		4
        /*001c*/ 	.byte	0x03, 0x1b
        /*001e*/ 	.short	0x00a8


	//----- nvinfo : EIATTR_NUM_BARRIERS
	.align		4
        /*0020*/ 	.byte	0x02, 0x4c
        /*0022*/ 	.byte	0x01
	.zero		1


	//----- nvinfo : EIATTR_EXTERNS
	.align		4
        /*0024*/ 	.byte	0x04, 0x0f
        /*0026*/ 	.short	(.L_25 - .L_24)


	//   ....[0]....
	.align		4
.L_24:
        /*0028*/ 	.word	index@(__assertfail)


	//----- nvinfo : EIATTR_MERCURY_ISA_VERSION
	.align		4
.L_25:
        /*002c*/ 	.byte	0x03, 0x5f
        /*002e*/ 	.short	0x0101


	//----- nvinfo : EIATTR_INT_WARP_WIDE_INSTR_OFFSETS
	.align		4
        /*0030*/ 	.byte	0x04, 0x31
        /*0032*/ 	.short	(.L_27 - .L_26)


	//   ....[0]....
.L_26:
        /*0034*/ 	.word	0x00000450


	//   ....[1]....
        /*0038*/ 	.word	0x00000470


	//   ....[2]....
        /*003c*/ 	.word	0x00000620


	//----- nvinfo : EIATTR_COOP_GROUP_MASK_REGIDS
	.align		4
.L_27:
        /*0040*/ 	.byte	0x04, 0x29
        /*0042*/ 	.short	(.L_29 - .L_28)


	//   ....[0]....
.L_28:
        /*0044*/ 	.word	0xffffffff


	//   ....[1]....
        /*0048*/ 	.word	0xffffffff


	//   ....[2]....
        /*004c*/ 	.word	0xffffffff


	//   ....[3]....
        /*0050*/ 	.word	0xffffffff


	//   ....[4]....
        /*0054*/ 	.word	0xffffffff


	//   ....[5]....
        /*0058*/ 	.word	0xffffffff


	//----- nvinfo : EIATTR_COOP_GROUP_INSTR_OFFSETS
	.align		4
.L_29:
        /*005c*/ 	.byte	0x04, 0x28
        /*005e*/ 	.short	(.L_31 - .L_30)


	//   ....[0]....
.L_30:
        /*0060*/ 	.word	0x00000060


	//   ....[1]....
        /*0064*/ 	.word	0x00000070


	//   ....[2]....
        /*0068*/ 	.word	0x00000130


	//   ....[3]....
        /*006c*/ 	.word	0x000002a0


	//   ....[4]....
        /*0070*/ 	.word	0x00000760


	//   ....[5]....
        /*0074*/ 	.word	0x000011a0


	//----- nvinfo : EIATTR_REG_RECONFIG
	.align		4
.L_31:
        /*0078*/ 	.byte	0x01, 0x54
	.zero		2


	//----- nvinfo : EIATTR_SYSCALL_OFFSETS
	.align		4
        /*007c*/ 	.byte	0x04, 0x46
        /*007e*/ 	.short	(.L_33 - .L_32)


	//   ....[0]....
.L_32:
        /*0080*/ 	.word	0x00001360


	//----- nvinfo : EIATTR_MBARRIER_INSTR_OFFSETS
	.align		4
.L_33:
        /*0084*/ 	.byte	0x04, 0x39
        /*0086*/ 	.short	(.L_35 - .L_34)


	//   ....[0]....
.L_34:
        /*0088*/ 	.word	0x00000230
        /*008c*/ 	.word	0x000000ff
        /*0090*/ 	.word	0x00000000
        /*0094*/ 	.short	0x0100
        /*0096*/ 	.byte	0x08
	.zero		1


	//   ....[1]....
        /*0098*/ 	.word	0x00000240
        /*009c*/ 	.word	0x000000ff
        /*00a0*/ 	.word	0x00000018
        /*00a4*/ 	.short	0x0100
        /*00a6*/ 	.byte	0x08
	.zero		1


	//   ....[2]....
        /*00a8*/ 	.word	0x00000250
        /*00ac*/ 	.word	0x000000ff
        /*00b0*/ 	.word	0x00000008
        /*00b4*/ 	.short	0x0100
        /*00b6*/ 	.byte	0x08
	.zero		1


	//   ....[3]....
        /*00b8*/ 	.word	0x00000260
        /*00bc*/ 	.word	0x000000ff
        /*00c0*/ 	.word	0x00000020
        /*00c4*/ 	.short	0x0100
        /*00c6*/ 	.byte	0x08
	.zero		1


	//   ....[4]....
        /*00c8*/ 	.word	0x00000270
        /*00cc*/ 	.word	0x000000ff
        /*00d0*/ 	.word	0x00000010
        /*00d4*/ 	.short	0x0100
        /*00d6*/ 	.byte	0x08
	.zero		1


	//   ....[5]....
        /*00d8*/ 	.word	0x00000280
        /*00dc*/ 	.word	0x000000ff
        /*00e0*/ 	.word	0x00000028
        /*00e4*/ 	.short	0x0100
        /*00e6*/ 	.byte	0x08
	.zero		1


	//   ....[6]....
        /*00e8*/ 	.word	0x000006a0
        /*00ec*/ 	.word	0x000000ff
        /*00f0*/ 	.word	0x00000040
        /*00f4*/ 	.short	0x0100
        /*00f6*/ 	.byte	0x06
	.zero		1


	//   ....[7]....
        /*00f8*/ 	.word	0x00000710
        /*00fc*/ 	.word	0x000000ff
        /*0100*/ 	.word	0x00000048
        /*0104*/ 	.short	0x0100
        /*0106*/ 	.byte	0x06
	.zero		1


	//   ....[8]....
        /*0108*/ 	.word	0x00001420
        /*010c*/ 	.word	0x00000003
        /*0110*/ 	.word	0x00000000
        /*0114*/ 	.short	0x010a
        /*0116*/ 	.byte	0x3f
	.zero		1


	//   ....[9]....
        /*0118*/ 	.word	0x00001460
        /*011c*/ 	.word	0x00000003
        /*0120*/ 	.word	0x00000000
        /*0124*/ 	.short	0x010a
        /*0126*/ 	.byte	0x3f
	.zero		1


	//   ....[10]....
        /*0128*/ 	.word	0x00001830
        /*012c*/ 	.word	0x00000005
        /*0130*/ 	.word	0x00000000
        /*0134*/ 	.short	0x010a
        /*0136*/ 	.byte	0x3f
	.zero		1


	//   ....[11]....
        /*0138*/ 	.word	0x00001870
        /*013c*/ 	.word	0x00000005
        /*0140*/ 	.word	0x00000000
        /*0144*/ 	.short	0x010a
        /*0146*/ 	.byte	0x3f
	.zero		1


	//   ....[12]....
        /*0148*/ 	.word	0x00001ad0
        /*014c*/ 	.word	0x00000005
        /*0150*/ 	.word	0x00000000
        /*0154*/ 	.short	0x0101
        /*0156*/ 	.byte	0x3f
	.zero		1


	//   ....[13]....
        /*0158*/ 	.word	0x00001cf0
        /*015c*/ 	.word	0x00000003
        /*0160*/ 	.word	0x00000000
        /*0164*/ 	.short	0x0101
        /*0166*/ 	.byte	0x3f
	.zero		1


	//   ....[14]....
        /*0168*/ 	.word	0x00005190
        /*016c*/ 	.word	0x00000016
        /*0170*/ 	.word	0x00000018
        /*0174*/ 	.short	0x010a
        /*0176*/ 	.byte	0x3f
	.zero		1


	//   ....[15]....
        /*0178*/ 	.word	0x000054f0
        /*017c*/ 	.word	0x00000003
        /*0180*/ 	.word	0x00000048
        /*0184*/ 	.short	0x0101
        /*0186*/ 	.byte	0x3f
	.zero		1


	//   ....[16]....
        /*0188*/ 	.word	0x00005c40
        /*018c*/ 	.word	0x00000007
        /*0190*/ 	.word	0x00000000
        /*0194*/ 	.short	0x010a
        /*0196*/ 	.byte	0x3f
	.zero		1


	//   ....[17]....
        /*0198*/ 	.word	0x00005cc0
        /*019c*/ 	.word	0x00000006
        /*01a0*/ 	.word	0x00000000
        /*01a4*/ 	.short	0x010a
        /*01a6*/ 	.byte	0x3f
	.zero		1


	//   ....[18]....
        /*01a8*/ 	.word	0x00005d50
        /*01ac*/ 	.word	0x00000003
        /*01b0*/ 	.word	0x00000000
        /*01b4*/ 	.short	0x010a
        /*01b6*/ 	.byte	0x3f
	.zero		1


	//   ....[19]....
        /*01b8*/ 	.word	0x00005db0
        /*01bc*/ 	.word	0x00000003
        /*01c0*/ 	.word	0x00000000
        /*01c4*/ 	.short	0x010a
        /*01c6*/ 	.byte	0x3f
	.zero		1


	//   ....[20]....
        /*01c8*/ 	.word	0x00005e00
        /*01cc*/ 	.word	0x00000005
        /*01d0*/ 	.word	0x00000000
        /*01d4*/ 	.short	0x010a
        /*01d6*/ 	.byte	0x3f
	.zero		1


	//   ....[21]....
        /*01d8*/ 	.word	0x00005ed0
        /*01dc*/ 	.word	0x00000016
        /*01e0*/ 	.word	0x00000018
        /*01e4*/ 	.short	0x010a
        /*01e6*/ 	.byte	0x3f
	.zero		1


	//   ....[22]....
        /*01e8*/ 	.word	0x00005fa0
        /*01ec*/ 	.word	0x00000007
        /*01f0*/ 	.word	0x00000000
        /*01f4*/ 	.short	0x010a
        /*01f6*/ 	.byte	0x3f
	.zero		1


	//   ....[23]....
        /*01f8*/ 	.word	0x00005ff0
        /*01fc*/ 	.word	0x00000006
        /*0200*/ 	.word	0x00000000
        /*0204*/ 	.short	0x010a
        /*0206*/ 	.byte	0x3f
	.zero		1


	//----- nvinfo : EIATTR_NUM_MBARRIERS
	.align		4
.L_35:
        /*0208*/ 	.byte	0x03, 0x38
        /*020a*/ 	.short	0x0008


	//----- nvinfo : EIATTR_EXIT_INSTR_OFFSETS
	.align		4
        /*020c*/ 	.byte	0x04, 0x1c
        /*020e*/ 	.short	(.L_37 - .L_36)


	//   ....[0]....
.L_36:
        /*0210*/ 	.word	0x000008c0


	//   ....[1]....
        /*0214*/ 	.word	0x000010d0


	//   ....[2]....
        /*0218*/ 	.word	0x000048b0


	//   ....[3]....
        /*021c*/ 	.word	0x00004e10


	//   ....[4]....
        /*0220*/ 	.word	0x00005da0


	//----- nvinfo : EIATTR_MAX_THREADS
	.align		4
.L_37:
        /*0224*/ 	.byte	0x04, 0x05
        /*0226*/ 	.short	(.L_39 - .L_38)
.L_38:
        /*0228*/ 	.word	0x00000180
        /*022c*/ 	.word	0x00000001
        /*0230*/ 	.word	0x00000001


	//----- nvinfo : EIATTR_CRS_STACK_SIZE
	.align		4
.L_39:
        /*0234*/ 	.byte	0x04, 0x1e
        /*0236*/ 	.short	(.L_41 - .L_40)
.L_40:
        /*0238*/ 	.word	0x00000000


	//----- nvinfo : EIATTR_CBANK_PARAM_SIZE
	.align		4
.L_41:
        /*023c*/ 	.byte	0x03, 0x19
        /*023e*/ 	.short	0x0470


	//----- nvinfo : EIATTR_PARAM_CBANK
	.align		4
        /*0240*/ 	.byte	0x04, 0x0a
        /*0242*/ 	.short	(.L_43 - .L_42)
	.align		4
.L_42:
        /*0244*/ 	.word	index@(.nv.constant0._ZN7cutlass13device_kernelINS_4gemm6kernel13GemmUniversalIN4cute5tupleIJiiiiEEENS1_10collective13CollectiveMmaINS1_34MainloopSm90TmaGmmaWarpSpecializedILi3ENS5_IJNS4_1CILi1EEENSA_ILi2EEESB_EEENS1_35KernelTmaWarpSpecializedCooperativeEEENS5_IJNSA_ILi128EEENSA_ILi64EEESH_EEENS_10bfloat16_tENS5_IJlSB_lEEESJ_SK_NS4_8TiledMMAINS4_8MMA_AtomIJNS4_4SM904GMMA27MMA_64x64x16_F32BF16BF16_SSILNSO_5MajorE0ELSQ_0ELNSO_7ScaleInE1ELSR_1EEEEEENS4_6LayoutINS5_IJSC_SB_SB_EEENS5_IJSB_NSA_ILi0EEESW_EEEEENS5_IJNS4_10UnderscoreESZ_SZ_EEEEENS4_23SM90_TMA_LOAD_MULTICASTENS4_14ComposedLayoutINS4_7SwizzleILi3ELi4ELi3EEENS4_18smem_ptr_flag_bitsILi16EEENSU_INS5_IJNSA_ILi8EEESH_EEENS5_IJSH_SB_EEEEEEEvNS4_8identityENS4_13SM90_TMA_LOADES1C_vS1D_EENS_8epilogue10collective6detail29Sm90TmaWarpSpecializedAdapterINS1H_15DefaultEpilogueISJ_SK_SK_NS1G_6thread17LinearCombinationISJ_Li1EffLNS1L_9ScaleType4KindE0ELNS_15FloatRoundStyleE2ESJ_EENS1_15EpilogueDefaultEEEEEvvEEEEvNT_6ParamsE)
        /*0248*/ 	.short	0x0210
        /*024a*/ 	.short	0x0470


	//----- nvinfo : EIATTR_SW_WAR
	.align		4
.L_43:
        /*024c*/ 	.byte	0x04, 0x36
        /*024e*/ 	.short	(.L_45 - .L_44)
.L_44:
        /*0250*/ 	.word	0x00000008
.L_45:


//--------------------- .nv.callgraph             --------------------------
	.section	.nv.callgraph,"",@"SHT_CUDA_CALLGRAPH"
	.align	4
	.sectionentsize	8
	.align		4
        /*0000*/ 	.word	0x00000000
	.align		4
        /*0004*/ 	.word	0xffffffff
	.align		4
        /*0008*/ 	.word	index@(_ZN7cutlass13device_kernelINS_4gemm6kernel13GemmUniversalIN4cute5tupleIJiiiiEEENS1_10collective13CollectiveMmaINS1_34MainloopSm90TmaGmmaWarpSpecializedILi3ENS5_IJNS4_1CILi1EEENSA_ILi2EEESB_EEENS1_35KernelTmaWarpSpecializedCooperativeEEENS5_IJNSA_ILi128EEENSA_ILi64EEESH_EEENS_10bfloat16_tENS5_IJlSB_lEEESJ_SK_NS4_8TiledMMAINS4_8MMA_AtomIJNS4_4SM904GMMA27MMA_64x64x16_F32BF16BF16_SSILNSO_5MajorE0ELSQ_0ELNSO_7ScaleInE1ELSR_1EEEEEENS4_6LayoutINS5_IJSC_SB_SB_EEENS5_IJSB_NSA_ILi0EEESW_EEEEENS5_IJNS4_10UnderscoreESZ_SZ_EEEEENS4_23SM90_TMA_LOAD_MULTICASTENS4_14ComposedLayoutINS4_7SwizzleILi3ELi4ELi3EEENS4_18smem_ptr_flag_bitsILi16EEENSU_INS5_IJNSA_ILi8EEESH_EEENS5_IJSH_SB_EEEEEEEvNS4_8identityENS4_13SM90_TMA_LOADES1C_vS1D_EENS_8epilogue10collective6detail29Sm90TmaWarpSpecializedAdapterINS1H_15DefaultEpilogueISJ_SK_SK_NS1G_6thread17LinearCombinationISJ_Li1EffLNS1L_9ScaleType4KindE0ELNS_15FloatRoundStyleE2ESJ_EENS1_15EpilogueDefaultEEEEEvvEEEEvNT_6ParamsE)
	.align		4
        /*000c*/ 	.word	index@(__assertfail)
	.align		4
        /*0010*/ 	.word	0x00000000
	.align		4
        /*0014*/ 	.word	0xfffffffe
	.align		4
        /*0018*/ 	.word	0x00000000
	.align		4
        /*001c*/ 	.word	0xfffffffd
	.align		4
        /*0020*/ 	.word	0x00000000
	.align		4
        /*0024*/ 	.word	0xfffffffc


//--------------------- .nv.constant4             --------------------------
	.section	.nv.constant4,"a",@progbits
	.align	8
	.align		8
.nv.constant4:
        /*0000*/ 	.dword	__assertfail
	.align		8
        /*0008*/ 	.dword	__unnamed_1
	.align		8
        /*0010*/ 	.dword	_ZN39_INTERNAL_08304ed0_4_k_cu_e7af3a22_27294cuda3std3__45__cpo5beginE
	.align		8
        /*0018*/ 	.dword	_ZN39_INTERNAL_08304ed0_4_k_cu_e7af3a22_27294cuda3std3__45__cpo3endE
	.align		8
        /*0020*/ 	.dword	_ZN39_INTERNAL_08304ed0_4_k_cu_e7af3a22_27294cuda3std3__45__cpo6cbeginE
	.align		8
        /*0028*/ 	.dword	_ZN39_INTERNAL_08304ed0_4_k_cu_e7af3a22_27294cuda3std3__45__cpo4cendE
	.align		8
        /*0030*/ 	.dword	_ZN39_INTERNAL_08304ed0_4_k_cu_e7af3a22_27294cuda3std3__441_GLOBAL__N__08304ed0_4_k_cu_e7af3a22_27296ignoreE
	.align		8
        /*0038*/ 	.dword	_ZN39_INTERNAL_08304ed0_4_k_cu_e7af3a22_27294cuda3std3__419piecewise_constructE
	.align		8
        /*0040*/ 	.dword	_ZN39_INTERNAL_08304ed0_4_k_cu_e7af3a22_27294cuda3std3__48in_placeE
	.align		8
        /*0048*/ 	.dword	_ZN39_INTERNAL_08304ed0_4_k_cu_e7af3a22_27294cuda3std6ranges3__45__cpo4swapE
	.align		8
        /*0050*/ 	.dword	_ZN39_INTERNAL_08304ed0_4_k_cu_e7af3a22_27294cuda3std6ranges3__45__cpo9iter_moveE
	.align		8
        /*0058*/ 	.dword	_ZN39_INTERNAL_08304ed0_4_k_cu_e7af3a22_27294cute7productE
	.align		8
        /*0060*/ 	.dword	_ZN39_INTERNAL_08304ed0_4_k_cu_e7af3a22_27294cute1_E
	.align		8
        /*0068*/ 	.dword	$str$22
	.align		8
        /*0070*/ 	.dword	$str$23


//--------------------- .text._ZN7cutlass13device_kernelINS_4gemm6kernel13GemmUniversalIN4cute5tupleIJiiiiEEENS1_10collective13CollectiveMmaINS1_34MainloopSm90TmaGmmaWarpSpecializedILi3ENS5_IJNS4_1CILi1EEENSA_ILi2EEESB_EEENS1_35KernelTmaWarpSpecializedCooperativeEEENS5_IJNSA_ILi128EEENSA_ILi64EEESH_EEENS_10bfloat16_tENS5_IJlSB_lEEESJ_SK_NS4_8TiledMMAINS4_8MMA_AtomIJNS4_4SM904GMMA27MMA_64x64x16_F32BF16BF16_SSILNSO_5MajorE0ELSQ_0ELNSO_7ScaleInE1ELSR_1EEEEEENS4_6LayoutINS5_IJSC_SB_SB_EEENS5_IJSB_NSA_ILi0EEESW_EEEEENS5_IJNS4_10UnderscoreESZ_SZ_EEEEENS4_23SM90_TMA_LOAD_MULTICASTENS4_14ComposedLayoutINS4_7SwizzleILi3ELi4ELi3EEENS4_18smem_ptr_flag_bitsILi16EEENSU_INS5_IJNSA_ILi8EEESH_EEENS5_IJSH_SB_EEEEEEEvNS4_8identityENS4_13SM90_TMA_LOADES1C_vS1D_EENS_8epilogue10collective6detail29Sm90TmaWarpSpecializedAdapterINS1H_15DefaultEpilogueISJ_SK_SK_NS1G_6thread17LinearCombinationISJ_Li1EffLNS1L_9ScaleType4KindE0ELNS_15FloatRoundStyleE2ESJ_EENS1_15EpilogueDefaultEEEEEvvEEEEvNT_6ParamsE --------------------------
	.section	.text._ZN7cutlass13device_kernelINS_4gemm6kernel13GemmUniversalIN4cute5tupleIJiiiiEEENS1_10collective13CollectiveMmaINS1_34MainloopSm90TmaGmmaWarpSpecializedILi3ENS5_IJNS4_1CILi1EEENSA_ILi2EEESB_EEENS1_35KernelTmaWarpSpecializedCooperativeEEENS5_IJNSA_ILi128EEENSA_ILi64EEESH_EEENS_10bfloat16_tENS5_IJlSB_lEEESJ_SK_NS4_8TiledMMAINS4_8MMA_AtomIJNS4_4SM904GMMA27MMA_64x64x16_F32BF16BF16_SSILNSO_5MajorE0ELSQ_0ELNSO_7ScaleInE1ELSR_1EEEEEENS4_6LayoutINS5_IJSC_SB_SB_EEENS5_IJSB_NSA_ILi0EEESW_EEEEENS5_IJNS4_10UnderscoreESZ_SZ_EEEEENS4_23SM90_TMA_LOAD_MULTICASTENS4_14ComposedLayoutINS4_7SwizzleILi3ELi4ELi3EEENS4_18smem_ptr_flag_bitsILi16EEENSU_INS5_IJNSA_ILi8EEESH_EEENS5_IJSH_SB_EEEEEEEvNS4_8identityENS4_13SM90_TMA_LOADES1C_vS1D_EENS_8epilogue10collective6detail29Sm90TmaWarpSpecializedAdapterINS1H_15DefaultEpilogueISJ_SK_SK_NS1G_6thread17LinearCombinationISJ_Li1EffLNS1L_9ScaleType4KindE0ELNS_15FloatRoundStyleE2ESJ_EENS1_15EpilogueDefaultEEEEEvvEEEEvNT_6ParamsE,"ax",@progbits
	.align	128
.text._ZN7cutlass13device_kernelINS_4gemm6kernel13GemmUniversalIN4cute5tupleIJiiiiEEENS1_10collective13CollectiveMmaINS1_34MainloopSm90TmaGmmaWarpSpecializedILi3ENS5_IJNS4_1CILi1EEENSA_ILi2EEESB_EEENS1_35KernelTmaWarpSpecializedCooperativeEEENS5_IJNSA_ILi128EEENSA_ILi64EEESH_EEENS_10bfloat16_tENS5_IJlSB_lEEESJ_SK_NS4_8TiledMMAINS4_8MMA_AtomIJNS4_4SM904GMMA27MMA_64x64x16_F32BF16BF16_SSILNSO_5MajorE0ELSQ_0ELNSO_7ScaleInE1ELSR_1EEEEEENS4_6LayoutINS5_IJSC_SB_SB_EEENS5_IJSB_NSA_ILi0EEESW_EEEEENS5_IJNS4_10UnderscoreESZ_SZ_EEEEENS4_23SM90_TMA_LOAD_MULTICASTENS4_14ComposedLayoutINS4_7SwizzleILi3ELi4ELi3EEENS4_18smem_ptr_flag_bitsILi16EEENSU_INS5_IJNSA_ILi8EEESH_EEENS5_IJSH_SB_EEEEEEEvNS4_8identityENS4_13SM90_TMA_LOADES1C_vS1D_EENS_8epilogue10collective6detail29Sm90TmaWarpSpecializedAdapterINS1H_15DefaultEpilogueISJ_SK_SK_NS1G_6thread17LinearCombinationISJ_Li1EffLNS1L_9ScaleType4KindE0ELNS_15FloatRoundStyleE2ESJ_EENS1_15EpilogueDefaultEEEEEvvEEEEvNT_6ParamsE:
        .type           _ZN7cutlass13device_kernelINS_4gemm6kernel13GemmUniversalIN4cute5tupleIJiiiiEEENS1_10collective13CollectiveMmaINS1_34MainloopSm90TmaGmmaWarpSpecializedILi3ENS5_IJNS4_1CILi1EEENSA_ILi2EEESB_EEENS1_35KernelTmaWarpSpecializedCooperativeEEENS5_IJNSA_ILi128EEENSA_ILi64EEESH_EEENS_10bfloat16_tENS5_IJlSB_lEEESJ_SK_NS4_8TiledMMAINS4_8MMA_AtomIJNS4_4SM904GMMA27MMA_64x64x16_F32BF16BF16_SSILNSO_5MajorE0ELSQ_0ELNSO_7ScaleInE1ELSR_1EEEEEENS4_6LayoutINS5_IJSC_SB_SB_EEENS5_IJSB_NSA_ILi0EEESW_EEEEENS5_IJNS4_10UnderscoreESZ_SZ_EEEEENS4_23SM90_TMA_LOAD_MULTICASTENS4_14ComposedLayoutINS4_7SwizzleILi3ELi4ELi3EEENS4_18smem_ptr_flag_bitsILi16EEENSU_INS5_IJNSA_ILi8EEESH_EEENS5_IJSH_SB_EEEEEEEvNS4_8identityENS4_13SM90_TMA_LOADES1C_vS1D_EENS_8epilogue10collective6detail29Sm90TmaWarpSpecializedAdapterINS1H_15DefaultEpilogueISJ_SK_SK_NS1G_6thread17LinearCombinationISJ_Li1EffLNS1L_9ScaleType4KindE0ELNS_15FloatRoundStyleE2ESJ_EENS1_15EpilogueDefaultEEEEEvvEEEEvNT_6ParamsE,@function
        .size           _ZN7cutlass13device_kernelINS_4gemm6kernel13GemmUniversalIN4cute5tupleIJiiiiEEENS1_10collective13CollectiveMmaINS1_34MainloopSm90TmaGmmaWarpSpecializedILi3ENS5_IJNS4_1CILi1EEENSA_ILi2EEESB_EEENS1_35KernelTmaWarpSpecializedCooperativeEEENS5_IJNSA_ILi128EEENSA_ILi64EEESH_EEENS_10bfloat16_tENS5_IJlSB_lEEESJ_SK_NS4_8TiledMMAINS4_8MMA_AtomIJNS4_4SM904GMMA27MMA_64x64x16_F32BF16BF16_SSILNSO_5MajorE0ELSQ_0ELNSO_7ScaleInE1ELSR_1EEEEEENS4_6LayoutINS5_IJSC_SB_SB_EEENS5_IJSB_NSA_ILi0EEESW_EEEEENS5_IJNS4_10UnderscoreESZ_SZ_EEEEENS4_23SM90_TMA_LOAD_MULTICASTENS4_14ComposedLayoutINS4_7SwizzleILi3ELi4ELi3EEENS4_18smem_ptr_flag_bitsILi16EEENSU_INS5_IJNSA_ILi8EEESH_EEENS5_IJSH_SB_EEEEEEEvNS4_8identityENS4_13SM90_TMA_LOADES1C_vS1D_EENS_8epilogue10collective6detail29Sm90TmaWarpSpecializedAdapterINS1H_15DefaultEpilogueISJ_SK_SK_NS1G_6thread17LinearCombinationISJ_Li1EffLNS1L_9ScaleType4KindE0ELNS_15FloatRoundStyleE2ESJ_EENS1_15EpilogueDefaultEEEEEvvEEEEvNT_6ParamsE,(.L_x_133 - _ZN7cutlass13device_kernelINS_4gemm6kernel13GemmUniversalIN4cute5tupleIJiiiiEEENS1_10collective13CollectiveMmaINS1_34MainloopSm90TmaGmmaWarpSpecializedILi3ENS5_IJNS4_1CILi1EEENSA_ILi2EEESB_EEENS1_35KernelTmaWarpSpecializedCooperativeEEENS5_IJNSA_ILi128EEENSA_ILi64EEESH_EEENS_10bfloat16_tENS5_IJlSB_lEEESJ_SK_NS4_8TiledMMAINS4_8MMA_AtomIJNS4_4SM904GMMA27MMA_64x64x16_F32BF16BF16_SSILNSO_5MajorE0ELSQ_0ELNSO_7ScaleInE1ELSR_1EEEEEENS4_6LayoutINS5_IJSC_SB_SB_EEENS5_IJSB_NSA_ILi0EEESW_EEEEENS5_IJNS4_10UnderscoreESZ_SZ_EEEEENS4_23SM90_TMA_LOAD_MULTICASTENS4_14ComposedLayoutINS4_7SwizzleILi3ELi4ELi3EEENS4_18smem_ptr_flag_bitsILi16EEENSU_INS5_IJNSA_ILi8EEESH_EEENS5_IJSH_SB_EEEEEEEvNS4_8identityENS4_13SM90_TMA_LOADES1C_vS1D_EENS_8epilogue10collective6detail29Sm90TmaWarpSpecializedAdapterINS1H_15DefaultEpilogueISJ_SK_SK_NS1G_6thread17LinearCombinationISJ_Li1EffLNS1L_9ScaleType4KindE0ELNS_15FloatRoundStyleE2ESJ_EENS1_15EpilogueDefaultEEEEEvvEEEEvNT_6ParamsE)
        .other          _ZN7cutlass13device_kernelINS_4gemm6kernel13GemmUniversalIN4cute5tupleIJiiiiEEENS1_10collective13CollectiveMmaINS1_34MainloopSm90TmaGmmaWarpSpecializedILi3ENS5_IJNS4_1CILi1EEENSA_ILi2EEESB_EEENS1_35KernelTmaWarpSpecializedCooperativeEEENS5_IJNSA_ILi128EEENSA_ILi64EEESH_EEENS_10bfloat16_tENS5_IJlSB_lEEESJ_SK_NS4_8TiledMMAINS4_8MMA_AtomIJNS4_4SM904GMMA27MMA_64x64x16_F32BF16BF16_SSILNSO_5MajorE0ELSQ_0ELNSO_7ScaleInE1ELSR_1EEEEEENS4_6LayoutINS5_IJSC_SB_SB_EEENS5_IJSB_NSA_ILi0EEESW_EEEEENS5_IJNS4_10UnderscoreESZ_SZ_EEEEENS4_23SM90_TMA_LOAD_MULTICASTENS4_14ComposedLayoutINS4_7SwizzleILi3ELi4ELi3EEENS4_18smem_ptr_flag_bitsILi16EEENSU_INS5_IJNSA_ILi8EEESH_EEENS5_IJSH_SB_EEEEEEEvNS4_8identityENS4_13SM90_TMA_LOADES1C_vS1D_EENS_8epilogue10collective6detail29Sm90TmaWarpSpecializedAdapterINS1H_15DefaultEpilogueISJ_SK_SK_NS1G_6thread17LinearCombinationISJ_Li1EffLNS1L_9ScaleType4KindE0ELNS_15FloatRoundStyleE2ESJ_EENS1_15EpilogueDefaultEEEEEvvEEEEvNT_6ParamsE,@"STO_CUDA_ENTRY STV_DEFAULT"
_ZN7cutlass13device_kernelINS_4gemm6kernel13GemmUniversalIN4cute5tupleIJiiiiEEENS1_10collective13CollectiveMmaINS1_34MainloopSm90TmaGmmaWarpSpecializedILi3ENS5_IJNS4_1CILi1EEENSA_ILi2EEESB_EEENS1_35KernelTmaWarpSpecializedCooperativeEEENS5_IJNSA_ILi128EEENSA_ILi64EEESH_EEENS_10bfloat16_tENS5_IJlSB_lEEESJ_SK_NS4_8TiledMMAINS4_8MMA_AtomIJNS4_4SM904GMMA27MMA_64x64x16_F32BF16BF16_SSILNSO_5MajorE0ELSQ_0ELNSO_7ScaleInE1ELSR_1EEEEEENS4_6LayoutINS5_IJSC_SB_SB_EEENS5_IJSB_NSA_ILi0EEESW_EEEEENS5_IJNS4_10UnderscoreESZ_SZ_EEEEENS4_23SM90_TMA_LOAD_MULTICASTENS4_14ComposedLayoutINS4_7SwizzleILi3ELi4ELi3EEENS4_18smem_ptr_flag_bitsILi16EEENSU_INS5_IJNSA_ILi8EEESH_EEENS5_IJSH_SB_EEEEEEEvNS4_8identityENS4_13SM90_TMA_LOADES1C_vS1D_EENS_8epilogue10collective6detail29Sm90TmaWarpSpecializedAdapterINS1H_15DefaultEpilogueISJ_SK_SK_NS1G_6thread17LinearCombinationISJ_Li1EffLNS1L_9ScaleType4KindE0ELNS_15FloatRoundStyleE2ESJ_EENS1_15EpilogueDefaultEEEEEvvEEEEvNT_6ParamsE:
[----:B------:R-:W0:Y:S01]  /*0000*/  LDC R1, c[0x0][0x28] ;  /* 0x00000a00ff017b82 */ /* 0x000e220000000800 */
[----:B------:R-:W1:Y:S01]  /*0010*/  S2R R18, SR_TID.X ;  /* 0x0000000000127919 */ /* 0x000e620000002100 */
[----:B------:R-:W-:Y:S01]  /*0020*/  ELECT P0, URZ, PT ;  /* 0x00000000003f782f */ /* 0x000fe20003800000 */
[----:B------:R-:W-:Y:S01]  /*0030*/  BSSY B0, `(.L_x_0) ;  /* 0x000000f000007945 */ /* 0x000fe20003800000 */
[--C-:B-1----:R-:W-:Y:S02]  /*0040*/  SHF.R.U32.HI R0, RZ, 0x5, R18.reuse ;  /* 0x00000005ff007819 */ /* 0x102fe40000011612 */
[----:B------:R-:W-:-:S03]  /*0050*/  SHF.R.U32.HI R3, RZ, 0x7, R18 ;  /* 0x00000007ff037819 */ /* 0x000fc60000011612 */
[----:B------:R-:W1:Y:S04]  /*0060*/  SHFL.IDX PT, R2, R0, RZ, 0x1f ;  /* 0x00001fff00027589 */ /* 0x000e6800000e0000 */
[----:B------:R2:W3:Y:S01]  /*0070*/  SHFL.IDX PT, R5, R3, RZ, 0x1f ;  /* 0x00001fff03057589 */ /* 0x0004e200000e0000 */
[----:B-1----:R-:W-:-:S13]  /*0080*/  ISETP.NE.OR P0, PT, R2, RZ, !P0 ;  /* 0x000000ff0200720c */ /* 0x002fda0004705670 */
[----:B0-23--:R-:W-:Y:S05]  /*0090*/  @P0 BRA `(.L_x_1) ;  /* 0x0000000000200947 */ /* 0x00dfea0003800000 */
[----:B------:R-:W-:Y:S02]  /*00a0*/  ULDC.64 UR4, c[0x0][0x198] ;  /* 0x0000660000047ab9 */ /* 0x000fe40000000a00 */
[----:B------:R-:W-:Y:S02]  /*00b0*/  UIADD3 UR6, UP0, UR4, 0xf0, URZ ;  /* 0x000000f004067890 */ /* 0x000fe4000ff1e03f */
[----:B------:R-:W-:Y:S02]  /*00c0*/  UIADD3 UR4, UP1, UR4, 0x1f0, URZ ;  /* 0x000001f004047890 */ /* 0x000fe4000ff3e03f */
[----:B------:R-:W-:Y:S02]  /*00d0*/  UIADD3.X UR7, URZ, UR5, URZ, UP0, !UPT ;  /* 0x000000053f077290 */ /* 0x000fe400087fe43f */
[----:B------:R-:W-:-:S07]  /*00e0*/  UIADD3.X UR5, URZ, UR5, URZ, UP1, !UPT ;  /* 0x000000053f057290 */ /* 0x000fce0008ffe43f */
[----:B------:R0:W-:Y:S02]  /*00f0*/  UTMACCTL.PF [UR6] ;  /* 0x00000000060079b9 */ /* 0x0001e40008040000 */
[----:B------:R0:W-:Y:S02]  /*0100*/  UTMACCTL.PF [UR4] ;  /* 0x00000000040079b9 */ /* 0x0001e40008040000 */
[----:B0-----:R-:W-:Y:S01]  /*0110*/  NOP ;  /* 0x0000000000007918 */ /* 0x001fe20000000000 */
.L_x_1:
[----:B------:R-:W-:Y:S05]  /*0120*/  BSYNC B0 ;  /* 0x0000000000007941 */ /* 0x000fea0003800000 */
.L_x_0:
[----:B------:R-:W0:Y:S02]  /*0130*/  SHFL.IDX PT, R3, R0, RZ, 0x1f ;  /* 0x00001fff00037589 */ /* 0x000e2400000e0000 */
[----:B0-----:R-:W-:-:S13]  /*0140*/  ISETP.NE.AND P0, PT, R3, RZ, PT ;  /* 0x000000ff0300720c */ /* 0x001fda0003f05270 */
[----:B------:R-:W-:Y:S05]  /*0150*/  @P0 BRA `(.L_x_2) ;  /* 0x0000000000500947 */ /* 0x000fea0003800000 */
[----:B------:R-:W0:Y:S01]  /*0160*/  S2UR UR8, SR_CgaCtaId ;  /* 0x00000000000879c3 */ /* 0x000e220000008800 */
[----:B------:R-:W-:Y:S01]  /*0170*/  UMOV UR4, 0x400 ;  /* 0x0000040000047882 */ /* 0x000fe20000000000 */
[----:B------:R-:W-:Y:S01]  /*0180*/  UMOV UR5, 0x1 ;  /* 0x0000000100057882 */ /* 0x000fe20000000000 */
[----:B------:R-:W-:Y:S01]  /*0190*/  UMOV UR6, 0x4 ;  /* 0x0000000400067882 */ /* 0x000fe20000000000 */
[----:B------:R-:W-:Y:S01]  /*01a0*/  ELECT P0, URZ, PT ;  /* 0x00000000003f782f */ /* 0x000fe20003800000 */
[----:B------:R-:W-:-:S04]  /*01b0*/  UIADD3 UR6, -UR6, 0x100000, URZ ;  /* 0x0010000006067890 */ /* 0x000fc8000fffe13f */
[----:B------:R-:W-:Y:S02]  /*01c0*/  USHF.L.U32 UR7, UR6, 0xb, URZ ;  /* 0x0000000b06077899 */ /* 0x000fe4000800063f */
[----:B------:R-:W-:Y:S02]  /*01d0*/  USHF.L.U32 UR6, UR6, 0x1, URZ ;  /* 0x0000000106067899 */ /* 0x000fe4000800063f */
[----:B0-----:R-:W-:Y:S02]  /*01e0*/  ULEA UR8, UR8, UR4, 0x18 ;  /* 0x0000000408087291 */ /* 0x001fe4000f8ec03f */
[----:B------:R-:W-:-:S04]  /*01f0*/  UIADD3 UR4, -UR5, 0x100000, URZ ;  /* 0x0010000005047890 */ /* 0x000fc8000fffe13f */
[----:B------:R-:W-:Y:S02]  /*0200*/  USHF.L.U32 UR5, UR4, 0xb, URZ ;  /* 0x0000000b04057899 */ /* 0x000fe4000800063f */
[----:B------:R-:W-:Y:S01]  /*0210*/  USHF.L.U32 UR4, UR4, 0x1, URZ ;  /* 0x0000000104047899 */ /* 0x000fe2000800063f */
[----:B------:R-:W0:Y:S11]  /*0220*/  FENCE.VIEW.ASYNC.S ;  /* 0x00000000000073c6 */ /* 0x000e360000000000 */
[----:B0-----:R0:W1:Y:S01]  /*0230*/  SYNCS.EXCH.64 URZ, [UR8], UR4 ;  /* 0x00000004083f75b2 */ /* 0x0010620008000100 */
[----:B------:R0:W2:Y:S01]  /*0240*/  SYNCS.EXCH.64 URZ, [UR8+0x18], UR6 ;  /* 0x00001806083f75b2 */ /* 0x0000a20008000100 */
[----:B------:R0:W3:Y:S01]  /*0250*/  SYNCS.EXCH.64 URZ, [UR8+0x8], UR4 ;  /* 0x00000804083f75b2 */ /* 0x0000e20008000100 */
[----:B------:R0:W4:Y:S01]  /*0260*/  SYNCS.EXCH.64 URZ, [UR8+0x20], UR6 ;  /* 0x00002006083f75b2 */ /* 0x0001220008000100 */
[----:B------:R0:W0:Y:S01]  /*0270*/  SYNCS.EXCH.64 URZ, [UR8+0x10], UR4 ;  /* 0x00001004083f75b2 */ /* 0x0000220008000100 */
[----:B------:R0:W0:Y:S01]  /*0280*/  SYNCS.EXCH.64 URZ, [UR8+0x28], UR6 ;  /* 0x00002806083f75b2 */ /* 0x0000220008000100 */
[----:B------:R-:W-:Y:S01]  /*0290*/  NOP ;  /* 0x0000000000007918 */ /* 0x000fe20000000000 */
.L_x_2:
[----:B------:R-:W5:Y:S01]  /*02a0*/  SHFL.IDX PT, R0, R0, RZ, 0x1f ;  /* 0x00001fff00007589 */ /* 0x000f6200000e0000 */
[----:B------:R-:W-:Y:S01]  /*02b0*/  SHF.R.S32.HI R7, RZ, 0x1f, R18 ;  /* 0x0000001fff077819 */ /* 0x000fe20000011412 */
[----:B0-----:R-:W0:Y:S01]  /*02c0*/  S2UR UR8, SR_CTAID.X ;  /* 0x00000000000879c3 */ /* 0x001e220000002500 */
[----:B------:R-:W-:Y:S01]  /*02d0*/  ELECT P0, URZ, PT ;  /* 0x00000000003f782f */ /* 0x000fe20003800000 */
[----:B------:R-:W1:Y:S01]  /*02e0*/  S2R R4, SR_CTAID.Y ;  /* 0x0000000000047919 */ /* 0x000e620000002600 */
[----:B------:R-:W-:Y:S01]  /*02f0*/  LEA.HI R7, R7, R18, RZ, 0x7 ;  /* 0x0000001207077211 */ /* 0x000fe200078f38ff */
[----:B------:R-:W-:Y:S01]  /*0300*/  ULDC UR4, c[0x0][0x154] ;  /* 0x0000550000047ab9 */ /* 0x000fe20000000800 */
[----:B------:R-:W-:Y:S01]  /*0310*/  SHF.R.S32.HI R8, RZ, 0x1f, R3 ;  /* 0x0000001fff087819 */ /* 0x000fe20000011403 */
[----:B------:R-:W-:Y:S01]  /*0320*/  NOP ;  /* 0x0000000000007918 */ /* 0x000fe20000000000 */
[----:B------:R-:W-:Y:S01]  /*0330*/  LOP3.LUT R7, R7, 0xffffff80, RZ, 0xc0, !PT ;  /* 0xffffff8007077812 */ /* 0x000fe200078ec0ff */
[----:B------:R-:W2:Y:S01]  /*0340*/  LDC R12, c[0x0][0x140] ;  /* 0x00005000ff0c7b82 */ /* 0x000ea20000000800 */
[----:B------:R-:W-:Y:S01]  /*0350*/  LEA.HI R8, R8, R3, RZ, 0x2 ;  /* 0x0000000308087211 */ /* 0x000fe200078f10ff */
[----:B------:R-:W-:-:S02]  /*0360*/  NOP ;  /* 0x0000000000007918 */ /* 0x000fc40000000000 */
[----:B------:R-:W-:Y:S01]  /*0370*/  IMAD.IADD R6, R18, 0x1, -R7 ;  /* 0x0000000112067824 */ /* 0x000fe200078e0a07 */
[----:B------:R-:W-:-:S03]  /*0380*/  LOP3.LUT R8, R8, 0x3ffffffc, RZ, 0xc0, !PT ;  /* 0x3ffffffc08087812 */ /* 0x000fc600078ec0ff */
[----:B------:R-:W3:Y:S01]  /*0390*/  LDC R10, c[0x0][0x144] ;  /* 0x00005100ff0a7b82 */ /* 0x000ee20000000800 */
[----:B------:R-:W-:Y:S02]  /*03a0*/  SHF.R.S32.HI R7, RZ, 0x1f, R6 ;  /* 0x0000001fff077819 */ /* 0x000fe40000011406 */
[----:B------:R-:W-:Y:S02]  /*03b0*/  LOP3.LUT P2, RZ, R6, 0x7, RZ, 0xc0, !PT ;  /* 0x0000000706ff7812 */ /* 0x000fe4000784c0ff */
[----:B------:R-:W-:Y:S01]  /*03c0*/  LEA.HI R7, R7, R6, RZ, 0x3 ;  /* 0x0000000607077211 */ /* 0x000fe200078f18ff */
[----:B------:R-:W-:Y:S01]  /*03d0*/  VIADD R6, R5, 0xffffffff ;  /* 0xffffffff05067836 */ /* 0x000fe20000000000 */
[----:B-----5:R-:W-:Y:S02]  /*03e0*/  ISETP.NE.OR P0, PT, R0, RZ, !P0 ;  /* 0x000000ff0000720c */ /* 0x020fe40004705670 */
[--C-:B------:R-:W-:Y:S02]  /*03f0*/  SHF.R.S32.HI R0, RZ, 0x3, R7.reuse ;  /* 0x00000003ff007819 */ /* 0x100fe40000011407 */
[----:B------:R-:W-:-:S02]  /*0400*/  SHF.R.S32.HI R7, RZ, 0x1f, R7 ;  /* 0x0000001fff077819 */ /* 0x000fc40000011407 */
[----:B------:R-:W-:Y:S02]  /*0410*/  ISETP.GE.U32.AND P5, PT, R6, 0x2, PT ;  /* 0x000000020600780c */ /* 0x000fe40003fa6070 */
[----:B------:R-:W-:Y:S02]  /*0420*/  LEA.HI R7, R7, R0, RZ, 0x2 ;  /* 0x0000000007077211 */ /* 0x000fe400078f10ff */
[----:B--2---:R-:W-:Y:S02]  /*0430*/  ISETP.EQ.U32.AND P3, PT, R12, 0x1, PT ;  /* 0x000000010c00780c */ /* 0x004fe40003f62070 */
[----:B-1----:R-:W-:Y:S01]  /*0440*/  I2FP.F32.U32 R9, R4 ;  /* 0x0000000400097245 */ /* 0x002fe20000201000 */
[----:B------:R-:W-:Y:S01]  /*0450*/  VOTEU.ALL UP0, P0 ;  /* 0x00000000003f7886 */ /* 0x000fe20000000000 */
[----:B------:R-:W-:Y:S01]  /*0460*/  LOP3.LUT R7, R7, 0xfffffffc, RZ, 0xc0, !PT ;  /* 0xfffffffc07077812 */ /* 0x000fe200078ec0ff */
[----:B------:R-:W-:Y:S02]  /*0470*/  VOTEU.ALL UP1, P0 ;  /* 0x00000000003f7886 */ /* 0x000fe40000020000 */
[----:B------:R-:W-:Y:S01]  /*0480*/  FMUL R11, R9, UR4 ;  /* 0x00000004090b7c20 */ /* 0x000fe20008400000 */
[----:B------:R-:W-:Y:S01]  /*0490*/  IMAD.IADD R9, R3, 0x1, -R8 ;  /* 0x0000000103097824 */ /* 0x000fe200078e0a08 */
[----:B0-----:R-:W-:Y:S01]  /*04a0*/  I2FP.F32.U32 R8, UR8 ;  /* 0x0000000800087c45 */ /* 0x001fe20008201000 */
[----:B------:R-:W-:Y:S01]  /*04b0*/  IMAD.IADD R0, R0, 0x1, -R7 ;  /* 0x0000000100007824 */ /* 0x000fe200078e0a07 */
[----:B------:R-:W0:Y:S01]  /*04c0*/  @!UP0 S2UR UR7, SR_CgaCtaId ;  /* 0x00000000000789c3 */ /* 0x000e220000008800 */
[----:B------:R-:W-:Y:S01]  /*04d0*/  ULDC UR4, c[0x0][0x150] ;  /* 0x0000540000047ab9 */ /* 0x000fe20000000800 */
[----:B------:R-:W1:Y:S01]  /*04e0*/  F2I.U32.TRUNC.NTZ R11, R11 ;  /* 0x0000000b000b7305 */ /* 0x000e62000020f000 */
[----:B------:R-:W-:Y:S01]  /*04f0*/  FMUL R8, R8, UR4 ;  /* 0x0000000408087c20 */ /* 0x000fe20008400000 */
[----:B------:R-:W-:Y:S01]  /*0500*/  SHF.R.S32.HI R3, RZ, 0x1f, R2 ;  /* 0x0000001fff037819 */ /* 0x000fe20000011402 */
[----:B------:R-:W-:Y:S01]  /*0510*/  IMAD R9, R9, 0x4, R0 ;  /* 0x0000000409097824 */ /* 0x000fe200078e0200 */
[----:B------:R-:W-:Y:S01]  /*0520*/  UMOV UR4, 0x20 ;  /* 0x0000002000047882 */ /* 0x000fe20000000000 */
[----:B------:R-:W-:Y:S01]  /*0530*/  @!UP0 UMOV UR6, 0x400 ;  /* 0x0000040000068882 */ /* 0x000fe20000000000 */
[----:B------:R-:W2:Y:S01]  /*0540*/  LDC R7, c[0x0][0x148] ;  /* 0x00005200ff077b82 */ /* 0x000ea20000000800 */
[----:B------:R-:W-:Y:S01]  /*0550*/  LEA.HI R3, R3, R2, RZ, 0x2 ;  /* 0x0000000203037211 */ /* 0x000fe200078f10ff */
[----:B------:R-:W5:Y:S01]  /*0560*/  F2I.U32.TRUNC.NTZ R8, R8 ;  /* 0x0000000800087305 */ /* 0x000f62000020f000 */
[----:B------:R-:W-:Y:S01]  /*0570*/  IMAD.SHL.U32 R22, R9, 0x4, RZ ;  /* 0x0000000409167824 */ /* 0x000fe200078e00ff */
[----:B------:R-:W-:-:S04]  /*0580*/  @!UP0 UIADD3 UR4, -UR4, 0x100000, URZ ;  /* 0x0010000004048890 */ /* 0x000fc8000fffe13f */
[----:B------:R-:W-:Y:S02]  /*0590*/  @!UP0 USHF.L.U32 UR5, UR4, 0xb, URZ ;  /* 0x0000000b04058899 */ /* 0x000fe4000800063f */
[----:B------:R-:W-:Y:S01]  /*05a0*/  @!UP0 USHF.L.U32 UR4, UR4, 0x1, URZ ;  /* 0x0000000104048899 */ /* 0x000fe2000800063f */
[----:B------:R-:W-:Y:S02]  /*05b0*/  LOP3.LUT R3, R3, 0xfffffffc, RZ, 0xc0, !PT ;  /* 0xfffffffc03037812 */ /* 0x000fe400078ec0ff */
[----:B------:R-:W-:Y:S01]  /*05c0*/  LOP3.LUT R22, R9, 0xc, R22, 0x78, !PT ;  /* 0x0000000c09167812 */ /* 0x000fe200078e7816 */
[----:B-1----:R-:W-:Y:S02]  /*05d0*/  IMAD.MOV R21, RZ, RZ, -R11 ;  /* 0x000000ffff157224 */ /* 0x002fe400078e0a0b */
[----:B------:R-:W-:Y:S01]  /*05e0*/  IMAD.IADD R0, R2, 0x1, -R3 ;  /* 0x0000000102007824 */ /* 0x000fe200078e0a03 */
[----:B0-----:R-:W-:Y:S01]  /*05f0*/  @!UP0 ULEA UR6, UR7, UR6, 0x18 ;  /* 0x0000000607068291 */ /* 0x001fe2000f8ec03f */
[----:B-----5:R-:W-:-:S03]  /*0600*/  IMAD.MOV R3, RZ, RZ, -R8 ;  /* 0x000000ffff037224 */ /* 0x020fc600078e0a08 */
[----:B------:R-:W-:Y:S01]  /*0610*/  ISETP.NE.AND P1, PT, R0, 0x3, PT ;  /* 0x000000030000780c */ /* 0x000fe20003f25270 */
[----:B------:R-:W-:Y:S01]  /*0620*/  VOTEU.ALL UP0, P0 ;  /* 0x00000000003f7886 */ /* 0x000fe20000000000 */
[----:B------:R-:W-:Y:S01]  /*0630*/  ISETP.LT.U32.AND P0, PT, R22, 0x2, !P2 ;  /* 0x000000021600780c */ /* 0x000fe20005701070 */
[----:B---3--:R-:W-:Y:S01]  /*0640*/  IMAD R3, R10, R3, UR8 ;  /* 0x000000080a037e24 */ /* 0x008fe2000f8e0203 */
[----:B------:R-:W-:Y:S01]  /*0650*/  ISETP.EQ.OR P1, PT, R0, RZ, !P1 ;  /* 0x000000ff0000720c */ /* 0x000fe20004f22670 */
[----:B--2---:R-:W-:Y:S01]  /*0660*/  IMAD R9, R7, R21, R4 ;  /* 0x0000001507097224 */ /* 0x004fe200078e0204 */
[C---:B------:R-:W-:Y:S02]  /*0670*/  ISETP.NE.AND P2, PT, R5.reuse, RZ, PT ;  /* 0x000000ff0500720c */ /* 0x040fe40003f45270 */
[----:B------:R-:W-:Y:S01]  /*0680*/  ISETP.EQ.AND P1, PT, R5, RZ, P1 ;  /* 0x000000ff0500720c */ /* 0x000fe20000f22270 */
[----:B------:R-:W0:Y:S02]  /*0690*/  FENCE.VIEW.ASYNC.S ;  /* 0x00000000000073c6 */ /* 0x000e240000000000 */
[----:B0-----:R0:W1:Y:S01]  /*06a0*/  @!UP0 SYNCS.EXCH.64 URZ, [UR6+0x40], UR4 ;  /* 0x00004004063f85b2 */ /* 0x0010620008000100 */
[----:B------:R-:W-:-:S02]  /*06b0*/  ISETP.NE.AND P4, PT, R9, R22, PT ;  /* 0x000000160900720c */ /* 0x000fc40003f85270 */
[----:B------:R-:W-:Y:S02]  /*06c0*/  SEL R19, RZ, 0x1, !P1 ;  /* 0x00000001ff137807 */ /* 0x000fe40004800000 */
[----:B------:R-:W-:Y:S02]  /*06d0*/  ISETP.EQ.OR P4, PT, R3, RZ, !P4 ;  /* 0x000000ff0300720c */ /* 0x000fe40006782670 */
[----:B------:R-:W-:Y:S02]  /*06e0*/  SEL R19, R19, 0x2, P5 ;  /* 0x0000000213137807 */ /* 0x000fe40002800000 */
[----:B------:R-:W-:-:S04]  /*06f0*/  PLOP3.LUT P0, PT, P0, P4, PT, 0x80, 0x0 ;  /* 0x000000000000781c */ /* 0x000fc80000709070 */
[----:B------:R-:W-:Y:S01]  /*0700*/  P2R R58, PR, RZ, 0x1 ;  /* 0x00000001ff3a7803 */ /* 0x000fe20000000000 */
[----:B------:R0:W2:Y:S01]  /*0710*/  @!UP1 SYNCS.EXCH.64 URZ, [UR6+0x48], UR4 ;  /* 0x00004804063f95b2 */ /* 0x0000a20008000100 */
[----:B------:R-:W-:Y:S01]  /*0720*/  NOP ;  /* 0x0000000000007918 */ /* 0x000fe20000000000 */
[----:B------:R-:W-:Y:S06]  /*0730*/  @!P3 BRA `(.L_x_3) ;  /* 0x000000000008b947 */ /* 0x000fec0003800000 */
[----:B-12-4-:R-:W-:Y:S01]  /*0740*/  UCGABAR_ARV ;  /* 0x00000000000079c7 */ /* 0x016fe20008000000 */
[----:B------:R-:W-:Y:S05]  /*0750*/  BRA `(.L_x_4) ;  /* 0x0000000000047947 */ /* 0x000fea0003800000 */
.L_x_3:
[----:B-12-4-:R-:W-:Y:S01]  /*0760*/  NOP ;  /* 0x0000000000007918 */ /* 0x016fe20000000000 */
.L_x_4:
[----:B------:R-:W1:Y:S01]  /*0770*/  LDC R2, c[0x0][0x65c] ;  /* 0x00019700ff027b82 */ /* 0x000e620000000800 */
[----:B------:R-:W-:Y:S02]  /*0780*/  IMAD.U32 R8, RZ, RZ, UR8 ;  /* 0x00000008ff087e24 */ /* 0x000fe4000f8e00ff */
[----:B------:R-:W-:Y:S01]  /*0790*/  IMAD.MOV.U32 R9, RZ, RZ, RZ ;  /* 0x000000ffff097224 */ /* 0x000fe200078e00ff */
[----:B-1----:R-:W-:-:S04]  /*07a0*/  ISETP.NE.AND P1, PT, R2, 0x1, PT ;  /* 0x000000010200780c */ /* 0x002fc80003f25270 */
[----:B------:R-:W-:-:S09]  /*07b0*/  P2R R5, PR, RZ, 0x2 ;  /* 0x00000002ff057803 */ /* 0x000fd20000000000 */
[----:B------:R-:W1:Y:S01]  /*07c0*/  @P1 LDC R17, c[0x0][0x10] ;  /* 0x00000400ff111b82 */ /* 0x000e620000000800 */
[----:B------:R-:W-:Y:S02]  /*07d0*/  @P1 IMAD.MOV.U32 R5, RZ, RZ, RZ ;  /* 0x000000ffff051224 */ /* 0x000fe400078e00ff */
[----:B------:R-:W-:-:S05]  /*07e0*/  @P1 IMAD.MOV.U32 R13, RZ, RZ, RZ ;  /* 0x000000ffff0d1224 */ /* 0x000fca00078e00ff */
[----:B------:R-:W2:Y:S01]  /*07f0*/  @!P1 LDC R11, c[0x0][0xc] ;  /* 0x00000300ff0b9b82 */ /* 0x000ea20000000800 */
[----:B-1----:R-:W-:-:S04]  /*0800*/  @P1 IMAD.WIDE.U32 R16, R17, UR8, R4 ;  /* 0x0000000811101c25 */ /* 0x002fc8000f8e0004 */
[----:B------:R-:W-:Y:S02]  /*0810*/  @P1 IMAD.IADD R17, R17, 0x1, R13 ;  /* 0x0000000111111824 */ /* 0x000fe400078e020d */
[----:B--2---:R-:W-:-:S04]  /*0820*/  @!P1 IMAD.WIDE.U32 R8, R4, R11, R8 ;  /* 0x0000000b04089225 */ /* 0x004fc800078e0008 */
[----:B------:R-:W-:Y:S02]  /*0830*/  @!P1 IMAD.MOV.U32 R16, RZ, RZ, R8 ;  /* 0x000000ffff109224 */ /* 0x000fe400078e0008 */
[----:B------:R-:W-:Y:S01]  /*0840*/  @!P1 IMAD.MOV.U32 R17, RZ, RZ, R9 ;  /* 0x000000ffff119224 */ /* 0x000fe200078e0009 */
[----:B------:R-:W-:Y:S06]  /*0850*/  @!P3 BRA `(.L_x_5) ;  /* 0x00000000000cb947 */ /* 0x000fec0003800000 */
[----:B------:R-:W-:Y:S01]  /*0860*/  UCGABAR_WAIT ;  /* 0x0000000000007dc7 */ /* 0x000fe20008000000 */
[----:B------:R-:W-:Y:S01]  /*0870*/  CCTL.IVALL ;  /* 0x00000000ff00798f */ /* 0x000fe20002000000 */
[----:B------:R-:W-:Y:S05]  /*0880*/  BRA `(.L_x_6) ;  /* 0x0000000000047947 */ /* 0x000fea0003800000 */
.L_x_5:
[----:B------:R-:W-:Y:S06]  /*0890*/  BAR.SYNC.DEFER_BLOCKING 0x0 ;  /* 0x0000000000007b1d */ /* 0x000fec0000010000 */
.L_x_6:
[----:B------:R-:W-:Y:S05]  /*08a0*/  @!P2 BRA `(.L_x_7) ;  /* 0x000000400004a947 */ /* 0x000fea0003800000 */
[----:B------:R-:W-:-:S13]  /*08b0*/  ISETP.GT.U32.AND P0, PT, R6, 0x1, PT ;  /* 0x000000010600780c */ /* 0x000fda0003f04070 */
[----:B0-----:R-:W-:Y:S05]  /*08c0*/  @P0 EXIT ;  /* 0x000000000000094d */ /* 0x001fea0003800000 */
[----:B------:R-:W-:Y:S01]  /*08d0*/  ULDC.64 UR4, c[0x0][0x650] ;  /* 0x0001940000047ab9 */ /* 0x000fe20000000a00 */
[----:B------:R-:W-:Y:S01]  /*08e0*/  PRMT R0, RZ, 0x7610, R0 ;  /* 0x00007610ff007816 */ /* 0x000fe20000000000 */
[----:B------:R-:W-:Y:S01]  /*08f0*/  IMAD.MOV.U32 R60, RZ, RZ, -0x1 ;  /* 0xffffffffff3c7424 */ /* 0x000fe200078e00ff */
[----:B------:R-:W-:Y:S01]  /*0900*/  ISETP.GE.U32.AND P0, PT, R16, UR4, PT ;  /* 0x0000000410007c0c */ /* 0x000fe2000bf06070 */
[----:B------:R-:W-:Y:S02]  /*0910*/  IMAD.MOV.U32 R61, RZ, RZ, -0x1 ;  /* 0xffffffffff3d7424 */ /* 0x000fe400078e00ff */
[----:B------:R-:W-:Y:S01]  /*0920*/  IMAD.MOV.U32 R57, RZ, RZ, -0x1 ;  /* 0xffffffffff397424 */ /* 0x000fe200078e00ff */
[----:B------:R-:W-:-:S13]  /*0930*/  ISETP.GE.U32.AND.EX P0, PT, R17, UR5, PT, P0 ;  /* 0x0000000511007c0c */ /* 0x000fda000bf06100 */
[----:B------:R-:W-:Y:S05]  /*0940*/  @P0 BRA `(.L_x_8) ;  /* 0x0000000400280947 */ /* 0x000fea0003800000 */
[----:B------:R-:W0:Y:S01]  /*0950*/  LDC.64 R24, c[0x0][0x628] ;  /* 0x00018a00ff187b82 */ /* 0x000e220000000a00 */
[----:B------:R-:W-:Y:S02]  /*0960*/  IMAD.MOV.U32 R8, RZ, RZ, R16 ;  /* 0x000000ffff087224 */ /* 0x000fe400078e0010 */
[----:B------:R-:W-:-:S05]  /*0970*/  IMAD.MOV.U32 R9, RZ, RZ, R17 ;  /* 0x000000ffff097224 */ /* 0x000fca00078e0011 */
[----:B------:R-:W1:Y:S08]  /*0980*/  LDC R0, c[0x0][0x630] ;  /* 0x00018c00ff007b82 */ /* 0x000e700000000800 */
[----:B------:R-:W2:Y:S01]  /*0990*/  LDC.64 R26, c[0x0][0x620] ;  /* 0x00018800ff1a7b82 */ /* 0x000ea20000000a00 */
[----:B0-----:R-:W-:-:S04]  /*09a0*/  ISETP.NE.U32.AND P0, PT, R24, RZ, PT ;  /* 0x000000ff1800720c */ /* 0x001fc80003f05070 */
[----:B------:R-:W-:-:S13]  /*09b0*/  ISETP.NE.AND.EX P0, PT, R25, RZ, PT, P0 ;  /* 0x000000ff1900720c */ /* 0x000fda0003f05300 */
[----:B-12---:R-:W-:Y:S05]  /*09c0*/  @!P0 BRA `(.L_x_9) ;  /* 0x0000000000288947 */ /* 0x006fea0003800000 */
[----:B------:R-:W0:Y:S02]  /*09d0*/  LDC R13, c[0x0][0x634] ;  /* 0x00018d00ff0d7b82 */ /* 0x000e240000000800 */
[----:B0-----:R-:W-:-:S05]  /*09e0*/  IADD3 R13, P0, R16, R13, RZ ;  /* 0x0000000d100d7210 */ /* 0x001fca0007f1e0ff */
[----:B------:R-:W-:-:S04]  /*09f0*/  IMAD.X R15, RZ, RZ, R17, P0 ;  /* 0x000000ffff0f7224 */ /* 0x000fc800000e0611 */
[----:B------:R-:W-:-:S04]  /*0a00*/  IMAD.WIDE.U32 R8, R15, R24, RZ ;  /* 0x000000180f087225 */ /* 0x000fc800078e00ff */
[----:B------:R-:W-:-:S04]  /*0a10*/  IMAD.WIDE.U32 R10, P0, R13, R25, R8 ;  /* 0x000000190d0a7225 */ /* 0x000fc80007800008 */
[----:B------:R-:W-:-:S04]  /*0a20*/  IMAD.WIDE.U32 R8, R13, R24, RZ ;  /* 0x000000180d087225 */ /* 0x000fc800078e00ff */
[----:B------:R-:W-:Y:S01]  /*0a30*/  IMAD.X R13, RZ, RZ, RZ, P0 ;  /* 0x000000ffff0d7224 */ /* 0x000fe200000e06ff */
[----:B------:R-:W-:Y:S01]  /*0a40*/  IADD3 RZ, P0, R9, R10, RZ ;  /* 0x0000000a09ff7210 */ /* 0x000fe20007f1e0ff */
[----:B------:R-:W-:-:S04]  /*0a50*/  IMAD.MOV.U32 R12, RZ, RZ, R11 ;  /* 0x000000ffff0c7224 */ /* 0x000fc800078e000b */
[----:B------:R-:W-:-:S08]  /*0a60*/  IMAD.WIDE.U32.X R8, R15, R25, R12, P0 ;  /* 0x000000190f087225 */ /* 0x000fd000000e040c */
.L_x_9:
[----:B------:R-:W0:Y:S01]  /*0a70*/  LDC.64 R24, c[0x0][0x640] ;  /* 0x00019000ff187b82 */ /* 0x000e220000000a00 */
[-CC-:B------:R-:W-:Y:S01]  /*0a80*/  SHF.R.U64 R57, R8, R0.reuse, R9.reuse ;  /* 0x0000000008397219 */ /* 0x180fe20000001209 */
[----:B------:R-:W-:Y:S01]  /*0a90*/  IMAD R28, R7, R21, R4 ;  /* 0x00000015071c7224 */ /* 0x000fe200078e0204 */
[----:B------:R-:W-:Y:S01]  /*0aa0*/  SHF.R.U32.HI R0, RZ, R0, R9 ;  /* 0x00000000ff007219 */ /* 0x000fe20000011609 */
[----:B------:R-:W-:Y:S01]  /*0ab0*/  IMAD.MOV.U32 R21, RZ, RZ, 0x1 ;  /* 0x00000001ff157424 */ /* 0x000fe200078e00ff */
[----:B------:R-:W-:-:S03]  /*0ac0*/  IADD3 R5, P0, RZ, -R57, RZ ;  /* 0x80000039ff057210 */ /* 0x000fc60007f1e0ff */
[----:B------:R-:W1:Y:S02]  /*0ad0*/  LDC R6, c[0x0][0x618] ;  /* 0x00018600ff067b82 */ /* 0x000e640000000800 */
[----:B------:R-:W-:-:S04]  /*0ae0*/  IMAD.X R9, RZ, RZ, ~R0, P0 ;  /* 0x000000ffff097224 */ /* 0x000fc800000e0e00 */
[-C--:B------:R-:W-:Y:S02]  /*0af0*/  IMAD R0, R9, R26.reuse, RZ ;  /* 0x0000001a09007224 */ /* 0x080fe400078e02ff */
[----:B------:R-:W2:Y:S01]  /*0b00*/  LDC R11, c[0x0][0x608] ;  /* 0x00018200ff0b7b82 */ /* 0x000ea20000000800 */
[----:B------:R-:W-:-:S04]  /*0b10*/  IMAD.WIDE.U32 R8, R5, R26, R16 ;  /* 0x0000001a05087225 */ /* 0x000fc800078e0010 */
[----:B------:R-:W-:-:S03]  /*0b20*/  IMAD R5, R5, R27, R0 ;  /* 0x0000001b05057224 */ /* 0x000fc600078e0200 */
[----:B------:R-:W3:Y:S01]  /*0b30*/  LDC R12, c[0x0][0x658] ;  /* 0x00019600ff0c7b82 */ /* 0x000ee20000000800 */
[----:B0-----:R-:W-:Y:S01]  /*0b40*/  ISETP.NE.U32.AND P0, PT, R24, RZ, PT ;  /* 0x000000ff1800720c */ /* 0x001fe20003f05070 */
[----:B------:R-:W-:Y:S02]  /*0b50*/  IMAD.IADD R5, R9, 0x1, R5 ;  /* 0x0000000109057824 */ /* 0x000fe400078e0205 */
[----:B------:R-:W-:Y:S01]  /*0b60*/  IMAD.MOV.U32 R9, RZ, RZ, -0x1 ;  /* 0xffffffffff097424 */ /* 0x000fe200078e00ff */
[----:B------:R-:W-:-:S03]  /*0b70*/  ISETP.NE.AND.EX P0, PT, R25, RZ, PT, P0 ;  /* 0x000000ff1900720c */ /* 0x000fc60003f05300 */
[----:B------:R-:W0:Y:S01]  /*0b80*/  LDC R15, c[0x0][0x600] ;  /* 0x00018000ff0f7b82 */ /* 0x000e220000000800 */
[-CC-:B-1----:R-:W-:Y:S02]  /*0b90*/  SHF.R.U64 R13, R8, R6.reuse, R5.reuse ;  /* 0x00000006080d7219 */ /* 0x182fe40000001205 */
[----:B------:R-:W-:-:S05]  /*0ba0*/  SHF.R.U32.HI R0, RZ, R6, R5 ;  /* 0x00000006ff007219 */ /* 0x000fca0000011605 */
[----:B------:R-:W1:Y:S01]  /*0bb0*/  LDC R14, c[0x0][0x648] ;  /* 0x00019200ff0e7b82 */ /* 0x000e620000000800 */
[-CC-:B--2---:R-:W-:Y:S02]  /*0bc0*/  SHF.R.U64 R27, R13, R11.reuse, R0.reuse ;  /* 0x0000000b0d1b7219 */ /* 0x184fe40000001200 */
[----:B------:R-:W-:-:S05]  /*0bd0*/  SHF.R.U32.HI R5, RZ, R11, R0 ;  /* 0x0000000bff057219 */ /* 0x000fca0000011600 */
[----:B------:R-:W2:Y:S01]  /*0be0*/  LDC R20, c[0x0][0x638] ;  /* 0x00018e00ff147b82 */ /* 0x000ea20000000800 */
[-CC-:B---3--:R-:W-:Y:S02]  /*0bf0*/  SHF.R.U64 R26, R27, R12.reuse, R5.reuse ;  /* 0x0000000c1b1a7219 */ /* 0x188fe40000001205 */
[-C--:B------:R-:W-:Y:S02]  /*0c00*/  SHF.L.U32 R0, R9, R12.reuse, RZ ;  /* 0x0000000c09007219 */ /* 0x080fe400000006ff */
[----:B------:R-:W-:Y:S01]  /*0c10*/  SHF.R.U32.HI R5, RZ, R12, R5 ;  /* 0x0000000cff057219 */ /* 0x000fe20000011605 */
[----:B------:R-:W-:Y:S01]  /*0c20*/  IMAD.MOV.U32 R4, RZ, RZ, R26 ;  /* 0x000000ffff047224 */ /* 0x000fe200078e001a */
[----:B------:R-:W-:Y:S01]  /*0c30*/  LOP3.LUT R10, RZ, R0, RZ, 0x33, !PT ;  /* 0x00000000ff0a7212 */ /* 0x000fe200078e33ff */
[----:B------:R-:W3:Y:S01]  /*0c40*/  LDC R23, c[0x0][0x610] ;  /* 0x00018400ff177b82 */ /* 0x000ee20000000800 */
[----:B------:R-:W-:Y:S05]  /*0c50*/  @!P0 BRA `(.L_x_10) ;  /* 0x0000000000288947 */ /* 0x000fea0003800000 */
[----:B------:R-:W4:Y:S02]  /*0c60*/  LDC R9, c[0x0][0x64c] ;  /* 0x00019300ff097b82 */ /* 0x000f240000000800 */
[----:B----4-:R-:W-:-:S05]  /*0c70*/  IADD3 R9, P0, R26, R9, RZ ;  /* 0x000000091a097210 */ /* 0x010fca0007f1e0ff */
        /* <DEDUP_REMOVED lines=8> */
.L_x_10:
[----:B-1----:R-:W-:Y:S01]  /*0d00*/  SHF.R.U64 R4, R4, R14, R5 ;  /* 0x0000000e04047219 */ /* 0x002fe20000001205 */
[----:B0-----:R-:W-:Y:S01]  /*0d10*/  VIADD R6, R15, 0xffffffff ;  /* 0xffffffff0f067836 */ /* 0x001fe20000000000 */
[----:B------:R-:W-:Y:S02]  /*0d20*/  SHF.L.U32 R0, R21, R12, RZ ;  /* 0x0000000c15007219 */ /* 0x000fe400000006ff */
[----:B------:R-:W-:Y:S01]  /*0d30*/  LOP3.LUT R5, R27, R10, RZ, 0xc0, !PT ;  /* 0x0000000a1b057212 */ /* 0x000fe200078ec0ff */
[----:B------:R-:W-:Y:S01]  /*0d40*/  IMAD.MOV R7, RZ, RZ, -R4 ;  /* 0x000000ffff077224 */ /* 0x000fe200078e0a04 */
[----:B------:R-:W-:Y:S02]  /*0d50*/  SEL R3, R3, R28, !P1 ;  /* 0x0000001c03037207 */ /* 0x000fe40004800000 */
[----:B------:R-:W-:Y:S01]  /*0d60*/  LOP3.LUT R6, R13, R6, RZ, 0xc0, !PT ;  /* 0x000000060d067212 */ /* 0x000fe200078ec0ff */
[----:B------:R-:W-:Y:S02]  /*0d70*/  IMAD R4, R0, R4, R5 ;  /* 0x0000000400047224 */ /* 0x000fe400078e0205 */
[----:B--2---:R-:W-:-:S02]  /*0d80*/  IMAD R0, R7, R20, R26 ;  /* 0x0000001407007224 */ /* 0x004fc400078e021a */
[----:B---3--:R-:W-:Y:S02]  /*0d90*/  IMAD R3, R4, R23, R3 ;  /* 0x0000001704037224 */ /* 0x008fe400078e0203 */
[----:B------:R-:W-:Y:S02]  /*0da0*/  IMAD R60, R0, R15, R6 ;  /* 0x0000000f003c7224 */ /* 0x000fe400078e0206 */
[----:B------:R-:W-:-:S03]  /*0db0*/  IMAD.MOV.U32 R4, RZ, RZ, 0x1 ;  /* 0x00000001ff047424 */ /* 0x000fc600078e00ff */
[----:B------:R-:W-:Y:S02]  /*0dc0*/  SEL R61, R60, R3, !P1 ;  /* 0x000000033c3d7207 */ /* 0x000fe40004800000 */
[----:B------:R-:W-:Y:S02]  /*0dd0*/  PRMT R0, R4, 0x7610, R0 ;  /* 0x0000761004007816 */ /* 0x000fe40000000000 */
[----:B------:R-:W-:-:S07]  /*0de0*/  SEL R60, R3, R60, !P1 ;  /* 0x0000003c033c7207 */ /* 0x000fce0004800000 */
.L_x_8:
[----:B------:R-:W-:-:S08]  /*0df0*/  NOP ;  /* 0x0000000000007918 */ /* 0x000fd00000000000 */
[----:B------:R-:W0:Y:S02]  /*0e00*/  USETMAXREG.TRY_ALLOC.CTAPOOL UP0, 0xe8 ;  /* 0x000000e8000079c8 */ /* 0x000e240008000600 */
[----:B0-----:R-:W-:-:S13]  /*0e10*/  PLOP3.LUT P0, PT, PT, PT, UP0, 0x80, 0x0 ;  /* 0x000000000000781c */ /* 0x001fda0003f0f008 */
[----:B------:R-:W-:Y:S05]  /*0e20*/  @!P0 BRA `(.L_x_8) ;  /* 0xfffffffc00f08947 */ /* 0x000fea000383ffff */
[----:B------:R-:W-:Y:S01]  /*0e30*/  ULDC.64 UR4, c[0x0][0x598] ;  /* 0x0001660000047ab9 */ /* 0x000fe20000000a00 */
[----:B------:R-:W-:Y:S01]  /*0e40*/  ULDC.64 UR36, c[0x0][0x208] ;  /* 0x0000820000247ab9 */ /* 0x000fe20000000a00 */
[----:B------:R-:W-:-:S04]  /*0e50*/  ISETP.NE.U32.AND P0, PT, RZ, UR4, PT ;  /* 0x00000004ff007c0c */ /* 0x000fc8000bf05070 */
[----:B------:R-:W-:-:S13]  /*0e60*/  ISETP.NE.AND.EX P0, PT, RZ, UR5, PT, P0 ;  /* 0x00000005ff007c0c */ /* 0x000fda000bf05300 */
[----:B------:R-:W-:Y:S05]  /*0e70*/  @!P0 BRA `(.L_x_11) ;  /* 0x00000000001c8947 */ /* 0x000fea0003800000 */
[----:B------:R-:W0:Y:S02]  /*0e80*/  LDC.64 R4, c[0x0][0x598] ;  /* 0x00016600ff047b82 */ /* 0x000e240000000a00 */
[----:B0-----:R-:W2:Y:S02]  /*0e90*/  LDG.E.64 R4, desc[UR36][R4.64] ;  /* 0x0000002404047981 */ /* 0x001ea4000c1e1b00 */
[----:B--2---:R-:W-:-:S04]  /*0ea0*/  ISETP.NE.U32.AND P0, PT, R4, RZ, PT ;  /* 0x000000ff0400720c */ /* 0x004fc80003f05070 */
[----:B------:R-:W-:-:S13]  /*0eb0*/  ISETP.NE.AND.EX P0, PT, R5, RZ, PT, P0 ;  /* 0x000000ff0500720c */ /* 0x000fda0003f05300 */
[----:B------:R-:W-:Y:S05]  /*0ec0*/  @!P0 BRA `(.L_x_11) ;  /* 0x0000000000088947 */ /* 0x000fea0003800000 */
[----:B------:R0:W5:Y:S01]  /*0ed0*/  LD.E R23, desc[UR36][R4.64] ;  /* 0x0000002404177980 */ /* 0x000162000c101900 */
[----:B------:R-:W-:Y:S05]  /*0ee0*/  BRA `(.L_x_12) ;  /* 0x0000000000247947 */ /* 0x000fea0003800000 */
.L_x_11:
[----:B------:R-:W-:Y:S02]  /*0ef0*/  ULDC.64 UR4, c[0x0][0x588] ;  /* 0x0001620000047ab9 */ /* 0x000fe40000000a00 */
[----:B------:R-:W-:-:S04]  /*0f00*/  ISETP.NE.U32.AND P0, PT, RZ, UR4, PT ;  /* 0x00000004ff007c0c */ /* 0x000fc8000bf05070 */
[----:B------:R-:W-:-:S13]  /*0f10*/  ISETP.NE.AND.EX P0, PT, RZ, UR5, PT, P0 ;  /* 0x00000005ff007c0c */ /* 0x000fda000bf05300 */
[----:B------:R-:W-:Y:S05]  /*0f20*/  @!P0 BRA `(.L_x_13) ;  /* 0x00000000000c8947 */ /* 0x000fea0003800000 */
[----:B------:R-:W0:Y:S02]  /*0f30*/  LDC.64 R4, c[0x0][0x588] ;  /* 0x00016200ff047b82 */ /* 0x000e240000000a00 */
[----:B0-----:R1:W5:Y:S01]  /*0f40*/  LDG.E R23, desc[UR36][R4.64] ;  /* 0x0000002404177981 */ /* 0x001362000c1e1900 */
[----:B------:R-:W-:Y:S05]  /*0f50*/  BRA `(.L_x_12) ;  /* 0x0000000000087947 */ /* 0x000fea0003800000 */
.L_x_13:
[----:B------:R-:W-:Y:S02]  /*0f60*/  ULDC UR4, c[0x0][0x580] ;  /* 0x0001600000047ab9 */ /* 0x000fe40000000800 */
[----:B------:R-:W-:-:S07]  /*0f70*/  IMAD.U32 R23, RZ, RZ, UR4 ;  /* 0x00000004ff177e24 */ /* 0x000fce000f8e00ff */
.L_x_12:
[----:B------:R-:W-:Y:S02]  /*0f80*/  ULDC.64 UR4, c[0x0][0x5a0] ;  /* 0x0001680000047ab9 */ /* 0x000fe40000000a00 */
[----:B------:R-:W-:-:S04]  /*0f90*/  ISETP.NE.U32.AND P0, PT, RZ, UR4, PT ;  /* 0x00000004ff007c0c */ /* 0x000fc8000bf05070 */
[----:B------:R-:W-:-:S13]  /*0fa0*/  ISETP.NE.AND.EX P0, PT, RZ, UR5, PT, P0 ;  /* 0x00000005ff007c0c */ /* 0x000fda000bf05300 */
[----:B------:R-:W-:Y:S05]  /*0fb0*/  @!P0 BRA `(.L_x_14) ;  /* 0x00000000001c8947 */ /* 0x000fea0003800000 */
[----:B01----:R-:W0:Y:S02]  /*0fc0*/  LDC.64 R4, c[0x0][0x5a0] ;  /* 0x00016800ff047b82 */ /* 0x003e240000000a00 */
[----:B0-----:R-:W2:Y:S02]  /*0fd0*/  LDG.E.64 R4, desc[UR36][R4.64] ;  /* 0x0000002404047981 */ /* 0x001ea4000c1e1b00 */
[----:B--2---:R-:W-:-:S04]  /*0fe0*/  ISETP.NE.U32.AND P0, PT, R4, RZ, PT ;  /* 0x000000ff0400720c */ /* 0x004fc80003f05070 */
[----:B------:R-:W-:-:S13]  /*0ff0*/  ISETP.NE.AND.EX P0, PT, R5, RZ, PT, P0 ;  /* 0x000000ff0500720c */ /* 0x000fda0003f05300 */
[----:B------:R-:W-:Y:S05]  /*1000*/  @!P0 BRA `(.L_x_14) ;  /* 0x0000000000088947 */ /* 0x000fea0003800000 */
[----:B------:R0:W5:Y:S01]  /*1010*/  LD.E R56, desc[UR36][R4.64] ;  /* 0x0000002404387980 */ /* 0x000162000c101900 */
[----:B------:R-:W-:Y:S05]  /*1020*/  BRA `(.L_x_15) ;  /* 0x0000000000247947 */ /* 0x000fea0003800000 */
.L_x_14:
[----:B------:R-:W-:Y:S02]  /*1030*/  ULDC.64 UR4, c[0x0][0x590] ;  /* 0x0001640000047ab9 */ /* 0x000fe40000000a00 */
[----:B------:R-:W-:-:S04]  /*1040*/  ISETP.NE.U32.AND P0, PT, RZ, UR4, PT ;  /* 0x00000004ff007c0c */ /* 0x000fc8000bf05070 */
[----:B------:R-:W-:-:S13]  /*1050*/  ISETP.NE.AND.EX P0, PT, RZ, UR5, PT, P0 ;  /* 0x00000005ff007c0c */ /* 0x000fda000bf05300 */
[----:B------:R-:W-:Y:S05]  /*1060*/  @!P0 BRA `(.L_x_16) ;  /* 0x00000000000c8947 */ /* 0x000fea0003800000 */
[----:B01----:R-:W0:Y:S02]  /*1070*/  LDC.64 R4, c[0x0][0x590] ;  /* 0x00016400ff047b82 */ /* 0x003e240000000a00 */
[----:B0-----:R1:W5:Y:S01]  /*1080*/  LDG.E R56, desc[UR36][R4.64] ;  /* 0x0000002404387981 */ /* 0x001362000c1e1900 */
[----:B------:R-:W-:Y:S05]  /*1090*/  BRA `(.L_x_15) ;  /* 0x0000000000087947 */ /* 0x000fea0003800000 */
.L_x_16:
[----:B------:R-:W-:Y:S02]  /*10a0*/  ULDC UR4, c[0x0][0x584] ;  /* 0x0001610000047ab9 */ /* 0x000fe40000000800 */
[----:B------:R-:W-:-:S07]  /*10b0*/  IMAD.U32 R56, RZ, RZ, UR4 ;  /* 0x00000004ff387e24 */ /* 0x000fce000f8e00ff */
.L_x_15:
[----:B------:R-:W-:-:S13]  /*10c0*/  LOP3.LUT P0, RZ, R0, 0xff, RZ, 0xc0, !PT ;  /* 0x000000ff00ff7812 */ /* 0x000fda000780c0ff */
[----:B------:R-:W-:Y:S05]  /*10d0*/  @!P0 EXIT ;  /* 0x000000000000894d */ /* 0x000fea0003800000 */
[----:B------:R-:W-:Y:S01]  /*10e0*/  ULDC UR4, c[0x0][0x28c] ;  /* 0x0000a30000047ab9 */ /* 0x000fe20000000800 */
[----:B------:R-:W-:Y:S01]  /*10f0*/  LOP3.LUT R59, R19, 0x1, RZ, 0xfc, !PT ;  /* 0x00000001133b7812 */ /* 0x000fe200078efcff */
[----:B------:R-:W-:Y:S01]  /*1100*/  UIADD3 UR4, UR4, 0x3f, URZ ;  /* 0x0000003f04047890 */ /* 0x000fe2000fffe03f */
[----:B------:R-:W-:Y:S01]  /*1110*/  UMOV UR38, URZ ;  /* 0x0000003f00267c82 */ /* 0x000fe20008000000 */
[----:B------:R-:W-:Y:S02]  /*1120*/  UMOV UR39, URZ ;  /* 0x0000003f00277c82 */ /* 0x000fe40008000000 */
[----:B------:R-:W-:-:S04]  /*1130*/  USHF.R.S32.HI UR5, URZ, 0x1f, UR4 ;  /* 0x0000001f3f057899 */ /* 0x000fc80008011404 */
[----:B------:R-:W-:-:S04]  /*1140*/  ULEA.HI UR5, UR5, UR4, URZ, 0x6 ;  /* 0x0000000405057291 */ /* 0x000fc8000f8f303f */
[----:B------:R-:W-:-:S12]  /*1150*/  USHF.R.S32.HI UR40, URZ, 0x6, UR5 ;  /* 0x000000063f287899 */ /* 0x000fd80008011405 */
.L_x_100:
[----:B------:R-:W-:Y:S01]  /*1160*/  LOP3.LUT R0, R18, 0x80, RZ, 0xc0, !PT ;  /* 0x0000008012007812 */ /* 0x000fe200078ec0ff */
[----:B--2---:R-:W2:Y:S01]  /*1170*/  S2UR UR7, SR_CgaCtaId ;  /* 0x00000000000779c3 */ /* 0x004ea20000008800 */
[----:B------:R-:W-:Y:S02]  /*1180*/  UMOV UR6, 0x400 ;  /* 0x0000040000067882 */ /* 0x000fe40000000000 */
[----:B------:R-:W-:-:S06]  /*1190*/  SHF.R.U32.HI R0, RZ, 0x7, R0 ;  /* 0x00000007ff007819 */ /* 0x000fcc0000011600 */
[----:B---3--:R-:W3:Y:S01]  /*11a0*/  SHFL.IDX PT, R0, R0, RZ, 0x1f ;  /* 0x00001fff00007589 */ /* 0x008ee200000e0000 */
[----:B--2---:R-:W-:Y:S01]  /*11b0*/  ULEA UR6, UR7, UR6, 0x18 ;  /* 0x0000000607067291 */ /* 0x004fe2000f8ec03f */
[----:B---3--:R-:W-:-:S13]  /*11c0*/  R2UR UR4, R0 ;  /* 0x00000000000472ca */ /* 0x008fda00000e0000 */
[----:B------:R-:W-:-:S04]  /*11d0*/  ULEA.HI UR5, UR4, UR4, URZ, 0x1 ;  /* 0x0000000404057291 */ /* 0x000fc8000f8f083f */
[----:B------:R-:W-:-:S04]  /*11e0*/  ULOP3.LUT UR5, UR5, 0x7fffe, URZ, 0xc0, !UPT ;  /* 0x0007fffe05057892 */ /* 0x000fc8000f8ec03f */
[----:B------:R-:W-:-:S03]  /*11f0*/  UIADD3 UR5, UR4, -UR5, URZ ;  /* 0x8000000504057290 */ /* 0x000fc6000fffe03f */
[----:B------:R-:W-:Y:S01]  /*1200*/  ULDC UR4, c[0x0][0x28c] ;  /* 0x0000a30000047ab9 */ /* 0x000fe20000000800 */
[----:B------:R-:W-:Y:S01]  /*1210*/  ULEA UR5, UR5, UR6, 0xd ;  /* 0x0000000605057291 */ /* 0x000fe2000f8e683f */
[----:B------:R-:W-:-:S03]  /*1220*/  ISETP.LT.AND P0, PT, RZ, UR4, PT ;  /* 0x00000004ff007c0c */ /* 0x000fc6000bf01270 */
[----:B------:R-:W-:-:S04]  /*1230*/  UIADD3 UR5, UR5, 0x100, URZ ;  /* 0x0000010005057890 */ /* 0x000fc8000fffe03f */
[----:B------:R-:W-:-:S04]  /*1240*/  USHF.R.U32.HI UR5, URZ, 0x4, UR5 ;  /* 0x000000043f057899 */ /* 0x000fc80008011605 */
[----:B------:R-:W-:Y:S02]  /*1250*/  ULOP3.LUT UR41, UR5, 0x3fff, URZ, 0xc0, !UPT ;  /* 0x00003fff05297892 */ /* 0x000fe4000f8ec03f */
[----:B-1--45:R-:W-:Y:S10]  /*1260*/  @P0 BRA `(.L_x_17) ;  /* 0x0000000000400947 */ /* 0x032ff40003800000 */
[----:B------:R-:W-:Y:S01]  /*1270*/  MOV R0, 0x0 ;  /* 0x0000000000007802 */ /* 0x000fe20000000f00 */
[----:B------:R-:W-:Y:S01]  /*1280*/  ULDC.64 UR4, c[0x4][0x68] ;  /* 0x01001a0000047ab9 */ /* 0x000fe20000000a00 */
[----:B------:R-:W-:Y:S01]  /*1290*/  ULDC.64 UR6, c[0x4][0x8] ;  /* 0x0100020000067ab9 */ /* 0x000fe20000000a00 */
[----:B01----:R-:W-:Y:S01]  /*12a0*/  IMAD.U32 R4, RZ, RZ, UR4 ;  /* 0x00000004ff047e24 */ /* 0x003fe2000f8e00ff */
[----:B------:R0:W1:Y:S01]  /*12b0*/  LDC.64 R14, c[0x4][R0] ;  /* 0x01000000000e7b82 */ /* 0x0000620000000a00 */
[----:B------:R-:W-:Y:S01]  /*12c0*/  IMAD.U32 R5, RZ, RZ, UR5 ;  /* 0x00000005ff057e24 */ /* 0x000fe2000f8e00ff */
[----:B------:R-:W-:Y:S01]  /*12d0*/  ULDC.64 UR4, c[0x4][0x70] ;  /* 0x01001c0000047ab9 */ /* 0x000fe20000000a00 */
[----:B------:R-:W-:Y:S02]  /*12e0*/  IMAD.U32 R10, RZ, RZ, UR6 ;  /* 0x00000006ff0a7e24 */ /* 0x000fe4000f8e00ff */
[----:B------:R-:W-:Y:S02]  /*12f0*/  IMAD.U32 R6, RZ, RZ, UR4 ;  /* 0x00000004ff067e24 */ /* 0x000fe4000f8e00ff */
[----:B------:R-:W-:-:S02]  /*1300*/  IMAD.U32 R7, RZ, RZ, UR5 ;  /* 0x00000005ff077e24 */ /* 0x000fc4000f8e00ff */
[----:B------:R-:W-:Y:S02]  /*1310*/  IMAD.U32 R11, RZ, RZ, UR7 ;  /* 0x00000007ff0b7e24 */ /* 0x000fe4000f8e00ff */
[----:B------:R-:W-:Y:S02]  /*1320*/  IMAD.MOV.U32 R8, RZ, RZ, 0x1e1 ;  /* 0x000001e1ff087424 */ /* 0x000fe400078e00ff */
[----:B------:R-:W-:Y:S02]  /*1330*/  IMAD.MOV.U32 R12, RZ, RZ, 0x1 ;  /* 0x00000001ff0c7424 */ /* 0x000fe400078e00ff */
[----:B0-----:R-:W-:-:S07]  /*1340*/  IMAD.MOV.U32 R13, RZ, RZ, RZ ;  /* 0x000000ffff0d7224 */ /* 0x001fce00078e00ff */
[----:B------:R-:W-:-:S07]  /*1350*/  LEPC R20, `(.L_x_17) ;  /* 0x000000001014794e */ /* 0x000fce0000000000 */
[----:B-1---5:R-:W-:Y:S05]  /*1360*/  CALL.ABS.NOINC R14 ;  /* 0x000000000e007343 */ /* 0x022fea0003c00000 */
.L_x_17:
[----:B------:R-:W-:-:S13]  /*1370*/  ISETP.NE.AND P0, PT, R59, 0x3, PT ;  /* 0x000000033b00780c */ /* 0x000fda0003f05270 */
[----:B------:R-:W-:Y:S05]  /*1380*/  @!P0 BRA `(.L_x_18) ;  /* 0x0000000000048947 */ /* 0x000fea0003800000 */
[----:B------:R-:W-:Y:S01]  /*1390*/  BPT.TRAP 0x1 ;  /* 0x000000040000795c */ /* 0x000fe20000300000 */
.L_x_18:
[----:B------:R-:W2:Y:S01]  /*13a0*/  S2UR UR5, SR_CgaCtaId ;  /* 0x00000000000579c3 */ /* 0x000ea20000008800 */
[----:B------:R-:W-:Y:S01]  /*13b0*/  UMOV UR4, 0x400 ;  /* 0x0000040000047882 */ /* 0x000fe20000000000 */
[----:B------:R-:W-:Y:S02]  /*13c0*/  IMAD.U32 R0, RZ, RZ, UR38 ;  /* 0x00000026ff007e24 */ /* 0x000fe4000f8e00ff */
[----:B------:R-:W-:-:S03]  /*13d0*/  IMAD.U32 R3, RZ, RZ, UR39 ;  /* 0x00000027ff037e24 */ /* 0x000fc6000f8e00ff */
[----:B------:R-:W-:Y:S01]  /*13e0*/  SHF.L.U32 R0, R0, 0x1f, RZ ;  /* 0x0000001f00007819 */ /* 0x000fe200000006ff */
[----:B--2---:R-:W-:-:S06]  /*13f0*/  ULEA UR4, UR5, UR4, 0x18 ;  /* 0x0000000405047291 */ /* 0x004fcc000f8ec03f */
[----:B------:R-:W-:-:S04]  /*1400*/  IMAD.U32 R6, RZ, RZ, UR4 ;  /* 0x00000004ff067e24 */ /* 0x000fc8000f8e00ff */
[----:B------:R-:W-:-:S04]  /*1410*/  IMAD R3, R3, 0x8, R6 ;  /* 0x0000000803037824 */ /* 0x000fc800078e0206 */
[----:B------:R2:W3:Y:S01]  /*1420*/  SYNCS.PHASECHK.TRANS64.TRYWAIT P1, [R3+URZ], R0 ;  /* 0x00000000030075a7 */ /* 0x0004e2000802017f */
[----:B------:R-:W-:Y:S05]  /*1430*/  @!P0 BRA `(.L_x_19) ;  /* 0x0000000000048947 */ /* 0x000fea0003800000 */
[----:B------:R-:W-:Y:S01]  /*1440*/  BPT.TRAP 0x1 ;  /* 0x000000040000795c */ /* 0x000fe20000300000 */
.L_x_19:
[----:B---3--:R-:W-:Y:S05]  /*1450*/  @P1 BRA `(.L_x_20) ;  /* 0x0000000000081947 */ /* 0x008fea0003800000 */
[----:B------:R-:W3:Y:S02]  /*1460*/  SYNCS.PHASECHK.TRANS64.TRYWAIT P1, [R3+URZ], R0 ;  /* 0x00000000030075a7 */ /* 0x000ee4000802017f */
[----:B---3--:R-:W-:Y:S05]  /*1470*/  @!P1 BRA `(.L_x_21) ;  /* 0x00000048004c9947 */ /* 0x008fea0003800000 */
.L_x_20:
[----:B------:R-:W-:-:S04]  /*1480*/  UISETP.LT.AND UP0, UPT, UR40, 0x1, UPT ;  /* 0x000000012800788c */ /* 0x000fc8000bf01270 */
[----:B------:R-:W-:-:S06]  /*1490*/  USEL UR4, UR40, 0x1, UP0 ;  /* 0x0000000128047887 */ /* 0x000fcc0008000000 */
[----:B--23--:R-:W-:Y:S01]  /*14a0*/  IMAD.U32 R0, RZ, RZ, UR4 ;  /* 0x00000004ff007e24 */ /* 0x00cfe2000f8e00ff */
[----:B------:R-:W-:Y:S05]  /*14b0*/  WARPSYNC.ALL ;  /* 0x0000000000007948 */ /* 0x000fea0003800000 */
[----:B------:R-:W-:-:S04]  /*14c0*/  IADD3 R0, -R0, UR40, RZ ;  /* 0x0000002800007c10 */ /* 0x000fc8000fffe1ff */
[----:B------:R-:W-:Y:S02]  /*14d0*/  ISETP.GE.AND P1, PT, R0, 0x1, PT ;  /* 0x000000010000780c */ /* 0x000fe40003f26270 */
[----:B------:R-:W-:Y:S01]  /*14e0*/  R2UR UR4, R6 ;  /* 0x00000000060472ca */ /* 0x000fe200000e0000 */
[----:B------:R-:W-:Y:S01]  /*14f0*/  WARPGROUP.ARRIVE ;  /* 0x00000000000079c5 */ /* 0x000fe20000000000 */
[----:B------:R-:W-:Y:S01]  /*1500*/  UMOV UR9, 0x40000040 ;  /* 0x4000004000097882 */ /* 0x000fe20000000000 */
[----:B------:R-:W-:-:S10]  /*1510*/  UMOV UR11, 0x40000040 ;  /* 0x40000040000b7882 */ /* 0x000fd40000000000 */
[----:B------:R-:W-:-:S04]  /*1520*/  UIADD3 UR4, UR4, 0xc100, URZ ;  /* 0x0000c10004047890 */ /* 0x000fc8000fffe03f */
[----:B------:R-:W-:-:S04]  /*1530*/  USHF.R.U32.HI UR4, URZ, 0x4, UR4 ;  /* 0x000000043f047899 */ /* 0x000fc80008011604 */
[----:B------:R-:W-:Y:S02]  /*1540*/  ULOP3.LUT UR5, UR4, 0x3fff, URZ, 0xc0, !UPT ;  /* 0x00003fff04057892 */ /* 0x000fe4000f8ec03f */
[----:B------:R-:W-:Y:S02]  /*1550*/  ULOP3.LUT UR4, UR41, 0x10000, URZ, 0xfc, !UPT ;  /* 0x0001000029047892 */ /* 0x000fe4000f8efc3f */
[----:B------:R-:W-:Y:S02]  /*1560*/  ULOP3.LUT UR5, UR5, 0x10000, URZ, 0xfc, !UPT ;  /* 0x0001000005057892 */ /* 0x000fe4000f8efc3f */
[----:B------:R-:W-:Y:S02]  /*1570*/  ULEA UR6, UR39, UR4, 0xa ;  /* 0x0000000427067291 */ /* 0x000fe4000f8e503f */
[----:B------:R-:W-:-:S05]  /*1580*/  ULEA UR7, UR39, UR5, 0x9 ;  /* 0x0000000527077291 */ /* 0x000fca000f8e483f */
[----:B------:R-:W-:Y:S02]  /*1590*/  UMOV UR8, UR6 ;  /* 0x0000000600087c82 */ /* 0x000fe40008000000 */
[----:B------:R-:W-:Y:S02]  /*15a0*/  UMOV UR10, UR7 ;  /* 0x00000007000a7c82 */ /* 0x000fe40008000000 */
[----:B------:R-:W-:Y:S01]  /*15b0*/  HGMMA.64x64x16.F32.BF16 R24, gdesc[UR8], RZ, !UPT, gsb0 ;  /* 0x00e00000081879f0 */ /* 0x000fe2000c0018ff */
[----:B------:R-:W-:Y:S02]  /*15c0*/  UIADD3 UR8, UR6, 0x2, URZ ;  /* 0x0000000206087890 */ /* 0x000fe4000fffe03f */
[----:B------:R-:W-:Y:S01]  /*15d0*/  UIADD3 UR10, UR7, 0x2, URZ ;  /* 0x00000002070a7890 */ /* 0x000fe2000fffe03f */
[----:B------:R-:W-:Y:S01]  /*15e0*/  UMOV UR9, 0x40000040 ;  /* 0x4000004000097882 */ /* 0x000fe20000000000 */
[----:B------:R-:W-:Y:S01]  /*15f0*/  UMOV UR11, 0x40000040 ;  /* 0x40000040000b7882 */ /* 0x000fe20000000000 */
[----:B------:R-:W-:-:S02]  /*1600*/  WARPGROUP.DEPBAR.LE gsb0, 0x0 ;  /* 0x00008000000079c5 */ /* 0x000fc40000010000 */
[----:B------:R-:W-:-:S06]  /*1610*/  WARPGROUP.ARRIVE ;  /* 0x00000000000079c5 */ /* 0x000fcc0000000000 */
[----:B------:R-:W-:Y:S01]  /*1620*/  HGMMA.64x64x16.F32.BF16 R24, gdesc[UR8], R24, gsb0 ;  /* 0x00e00000081879f0 */ /* 0x000fe20008001818 */
[----:B------:R-:W-:Y:S02]  /*1630*/  UIADD3 UR8, UR6, 0x4, URZ ;  /* 0x0000000406087890 */ /* 0x000fe4000fffe03f */
[----:B------:R-:W-:Y:S01]  /*1640*/  UIADD3 UR10, UR7, 0x4, URZ ;  /* 0x00000004070a7890 */ /* 0x000fe2000fffe03f */
[----:B------:R-:W-:Y:S01]  /*1650*/  UMOV UR9, 0x40000040 ;  /* 0x4000004000097882 */ /* 0x000fe20000000000 */
[----:B------:R-:W-:Y:S01]  /*1660*/  UMOV UR11, 0x40000040 ;  /* 0x40000040000b7882 */ /* 0x000fe20000000000 */
[----:B------:R-:W-:Y:S02]  /*1670*/  WARPGROUP.DEPBAR.LE gsb0, 0x0 ;  /* 0x00008000000079c5 */ /* 0x000fe40000010000 */
        /* <DEDUP_REMOVED lines=8> */
[----:B------:R-:W-:Y:S03]  /*1700*/  HGMMA.64x64x16.F32.BF16 R24, gdesc[UR8], R24, gsb0 ;  /* 0x00e00000081879f0 */ /* 0x000fe60008001818 */
[----:B------:R-:W-:Y:S02]  /*1710*/  WARPGROUP.DEPBAR.LE gsb0, 0x0 ;  /* 0x00008000000079c5 */ /* 0x000fe40000010000 */
[----:B------:R-:W-:Y:S05]  /*1720*/  @!P1 BRA `(.L_x_22) ;  /* 0x0000000400249947 */ /* 0x000fea0003800000 */
[----:B------:R-:W-:Y:S02]  /*1730*/  UIADD3 UR6, UR39, 0x1, URZ ;  /* 0x0000000127067890 */ /* 0x000fe4000fffe03f */
[----:B------:R-:W-:Y:S02]  /*1740*/  IMAD.U32 R3, RZ, RZ, UR39 ;  /* 0x00000027ff037e24 */ /* 0x000fe4000f8e00ff */
[----:B------:R-:W-:-:S04]  /*1750*/  UISETP.NE.AND UP0, UPT, UR6, 0x3, UPT ;  /* 0x000000030600788c */ /* 0x000fc8000bf05270 */
[----:B------:R-:W-:Y:S02]  /*1760*/  USEL UR7, URZ, 0x1, UP0 ;  /* 0x000000013f077887 */ /* 0x000fe40008000000 */
[----:B------:R-:W-:Y:S02]  /*1770*/  USEL UR6, UR6, URZ, UP0 ;  /* 0x0000003f06067287 */ /* 0x000fe40008000000 */
[----:B------:R-:W-:-:S06]  /*1780*/  ULOP3.LUT UR7, UR38, UR7, URZ, 0x3c, !UPT ;  /* 0x0000000726077292 */ /* 0x000fcc000f8e3c3f */
[----:B------:R-:W-:-:S07]  /*1790*/  IMAD.U32 R7, RZ, RZ, UR7 ;  /* 0x00000007ff077e24 */ /* 0x000fce000f8e00ff */
.L_x_29:
[----:B------:R-:W-:Y:S05]  /*17a0*/  @!P0 BRA `(.L_x_23) ;  /* 0x0000000000048947 */ /* 0x000fea0003800000 */
[----:B------:R-:W-:Y:S01]  /*17b0*/  BPT.TRAP 0x1 ;  /* 0x000000040000795c */ /* 0x000fe20000300000 */
.L_x_23:
[----:B------:R-:W2:Y:S01]  /*17c0*/  S2UR UR8, SR_CgaCtaId ;  /* 0x00000000000879c3 */ /* 0x000ea20000008800 */
[----:B------:R-:W-:Y:S01]  /*17d0*/  UMOV UR7, 0x400 ;  /* 0x0000040000077882 */ /* 0x000fe20000000000 */
[----:B01----:R-:W-:Y:S01]  /*17e0*/  IMAD.U32 R5, RZ, RZ, UR6 ;  /* 0x00000006ff057e24 */ /* 0x003fe2000f8e00ff */
[----:B------:R-:W-:Y:S01]  /*17f0*/  SHF.L.U32 R4, R7, 0x1f, RZ ;  /* 0x0000001f07047819 */ /* 0x000fe200000006ff */
[----:B--2---:R-:W-:-:S06]  /*1800*/  ULEA UR7, UR8, UR7, 0x18 ;  /* 0x0000000708077291 */ /* 0x004fcc000f8ec03f */
[----:B------:R-:W-:-:S04]  /*1810*/  IMAD.U32 R6, RZ, RZ, UR7 ;  /* 0x00000007ff067e24 */ /* 0x000fc8000f8e00ff */
[----:B------:R-:W-:-:S04]  /*1820*/  IMAD R5, R5, 0x8, R6 ;  /* 0x0000000805057824 */ /* 0x000fc800078e0206 */
[----:B------:R0:W1:Y:S01]  /*1830*/  SYNCS.PHASECHK.TRANS64.TRYWAIT P1, [R5+URZ], R4 ;  /* 0x00000004050075a7 */ /* 0x000062000802017f */
[----:B------:R-:W-:Y:S05]  /*1840*/  @!P0 BRA `(.L_x_24) ;  /* 0x0000000000048947 */ /* 0x000fea0003800000 */
[----:B------:R-:W-:Y:S01]  /*1850*/  BPT.TRAP 0x1 ;  /* 0x000000040000795c */ /* 0x000fe20000300000 */
.L_x_24:
[----:B-1----:R-:W-:Y:S05]  /*1860*/  @P1 BRA `(.L_x_25) ;  /* 0x0000000000081947 */ /* 0x002fea0003800000 */
[----:B------:R-:W1:Y:S02]  /*1870*/  SYNCS.PHASECHK.TRANS64.TRYWAIT P1, [R5+URZ], R4 ;  /* 0x00000004050075a7 */ /* 0x000e64000802017f */
[----:B-1----:R-:W-:Y:S05]  /*1880*/  @!P1 BRA `(.L_x_26) ;  /* 0x00000044005c9947 */ /* 0x002fea0003800000 */
.L_x_25:
[----:B------:R-:W-:Y:S01]  /*1890*/  ULEA UR7, UR6, UR4, 0xa ;  /* 0x0000000406077291 */ /* 0x000fe2000f8e503f */
[----:B------:R-:W-:Y:S01]  /*18a0*/  WARPGROUP.ARRIVE ;  /* 0x00000000000079c5 */ /* 0x000fe20000000000 */
[----:B------:R-:W-:Y:S01]  /*18b0*/  ULEA UR12, UR6, UR5, 0x9 ;  /* 0x00000005060c7291 */ /* 0x000fe2000f8e483f */
[----:B------:R-:W-:Y:S01]  /*18c0*/  UMOV UR9, 0x40000040 ;  /* 0x4000004000097882 */ /* 0x000fe20000000000 */
[----:B------:R-:W-:-:S03]  /*18d0*/  UMOV UR11, 0x40000040 ;  /* 0x40000040000b7882 */ /* 0x000fc60000000000 */
[----:B------:R-:W-:Y:S02]  /*18e0*/  UMOV UR8, UR7 ;  /* 0x0000000700087c82 */ /* 0x000fe40008000000 */
[----:B------:R-:W-:Y:S02]  /*18f0*/  UMOV UR10, UR12 ;  /* 0x0000000c000a7c82 */ /* 0x000fe40008000000 */
[----:B------:R-:W-:Y:S01]  /*1900*/  HGMMA.64x64x16.F32.BF16 R24, gdesc[UR8], R24, gsb0 ;  /* 0x00e00000081879f0 */ /* 0x000fe20008001818 */
        /* <DEDUP_REMOVED lines=23> */
[----:B------:R-:W-:Y:S01]  /*1a80*/  BPT.TRAP 0x1 ;  /* 0x000000040000795c */ /* 0x000fe20000300000 */
.L_x_27:
[----:B------:R-:W-:-:S13]  /*1a90*/  ISETP.NE.AND P1, PT, R58, RZ, PT ;  /* 0x000000ff3a00720c */ /* 0x000fda0003f25270 */
[----:B01----:R-:W-:-:S04]  /*1aa0*/  @P1 IMAD R4, R3, 0x8, R6 ;  /* 0x0000000803041824 */ /* 0x003fc800078e0206 */
[----:B------:R-:W-:-:S05]  /*1ab0*/  @P1 VIADD R5, R4, 0x18 ;  /* 0x0000001804051836 */ /* 0x000fca0000000000 */
[----:B------:R-:W-:-:S04]  /*1ac0*/  @P1 PRMT R5, R22, 0x654, R5 ;  /* 0x0000065416051816 */ /* 0x000fc80000000005 */
[----:B------:R0:W-:Y:S01]  /*1ad0*/  @P1 SYNCS.ARRIVE.TRANS64.RED.A1T0 RZ, [R5+URZ], RZ ;  /* 0x000000ff05ff19a7 */ /* 0x0001e2000810043f */
[----:B------:R-:W-:-:S13]  /*1ae0*/  ISETP.GT.U32.AND P1, PT, R19, 0x1, PT ;  /* 0x000000011300780c */ /* 0x000fda0003f24070 */
[----:B0-----:R-:W-:Y:S05]  /*1af0*/  @P1 BRA `(.L_x_28) ;  /* 0x0000000000041947 */ /* 0x001fea0003800000 */
[----:B------:R-:W-:Y:S01]  /*1b00*/  BPT.TRAP 0x1 ;  /* 0x000000040000795c */ /* 0x000fe20000300000 */
.L_x_28:
[----:B------:R-:W-:Y:S01]  /*1b10*/  UIADD3 UR6, UR6, 0x1, URZ ;  /* 0x0000000106067890 */ /* 0x000fe2000fffe03f */
[C---:B------:R-:W-:Y:S01]  /*1b20*/  ISETP.GT.AND P2, PT, R0.reuse, 0x1, PT ;  /* 0x000000010000780c */ /* 0x040fe20003f44270 */
[----:B------:R-:W-:Y:S02]  /*1b30*/  VIADD R3, R3, 0x1 ;  /* 0x0000000103037836 */ /* 0x000fe40000000000 */
[----:B------:R-:W-:Y:S01]  /*1b40*/  UISETP.NE.AND UP0, UPT, UR6, 0x3, UPT ;  /* 0x000000030600788c */ /* 0x000fe2000bf05270 */
[----:B------:R-:W-:Y:S02]  /*1b50*/  VIADD R0, R0, 0xffffffff ;  /* 0xffffffff00007836 */ /* 0x000fe40000000000 */
[C---:B------:R-:W-:Y:S01]  /*1b60*/  ISETP.NE.AND P1, PT, R3.reuse, 0x3, PT ;  /* 0x000000030300780c */ /* 0x040fe20003f25270 */
[----:B------:R-:W-:Y:S02]  /*1b70*/  USEL UR7, URZ, 0x1, UP0 ;  /* 0x000000013f077887 */ /* 0x000fe40008000000 */
[----:B------:R-:W-:Y:S01]  /*1b80*/  USEL UR6, UR6, URZ, UP0 ;  /* 0x0000003f06067287 */ /* 0x000fe20008000000 */
[----:B------:R-:W-:-:S03]  /*1b90*/  SEL R3, R3, RZ, P1 ;  /* 0x000000ff03037207 */ /* 0x000fc60000800000 */
[----:B------:R-:W-:Y:S01]  /*1ba0*/  LOP3.LUT R7, R7, UR7, RZ, 0x3c, !PT ;  /* 0x0000000707077c12 */ /* 0x000fe2000f8e3cff */
[----:B------:R-:W-:Y:S07]  /*1bb0*/  @P2 BRA `(.L_x_29) ;  /* 0xfffffff800f82947 */ /* 0x000fee000383ffff */
.L_x_22:
[----:B------:R-:W2:Y:S02]  /*1bc0*/  LDC R0, c[0x0][0x28c] ;  /* 0x0000a300ff007b82 */ /* 0x000ea40000000800 */
[----:B--2---:R-:W-:-:S13]  /*1bd0*/  ISETP.GE.AND P1, PT, R0, 0x1, PT ;  /* 0x000000010000780c */ /* 0x004fda0003f26270 */
[----:B------:R-:W-:Y:S05]  /*1be0*/  @!P1 BRA `(.L_x_30) ;  /* 0x0000000000509947 */ /* 0x000fea0003800000 */
[----:B------:R-:W-:Y:S05]  /*1bf0*/  @!P0 BRA `(.L_x_31) ;  /* 0x0000000000048947 */ /* 0x000fea0003800000 */
[----:B------:R-:W-:Y:S01]  /*1c00*/  BPT.TRAP 0x1 ;  /* 0x000000040000795c */ /* 0x000fe20000300000 */
.L_x_31:
[----:B------:R-:W-:Y:S01]  /*1c10*/  ISETP.NE.AND P1, PT, R58, RZ, PT ;  /* 0x000000ff3a00720c */ /* 0x000fe20003f25270 */
[----:B------:R-:W-:Y:S01]  /*1c20*/  BSSY B0, `(.L_x_32) ;  /* 0x000000e000007945 */ /* 0x000fe20003800000 */
[----:B------:R-:W-:-:S11]  /*1c30*/  ISETP.GT.U32.AND P0, PT, R19, 0x1, PT ;  /* 0x000000011300780c */ /* 0x000fd60003f04070 */
[----:B------:R-:W-:Y:S05]  /*1c40*/  @!P1 BRA `(.L_x_33) ;  /* 0x00000000002c9947 */ /* 0x000fea0003800000 */
[----:B------:R-:W-:-:S04]  /*1c50*/  UISETP.LT.AND UP0, UPT, UR40, 0x1, UPT ;  /* 0x000000012800788c */ /* 0x000fc8000bf01270 */
[----:B------:R-:W-:-:S04]  /*1c60*/  USEL UR6, UR40, 0x1, UP0 ;  /* 0x0000000128067887 */ /* 0x000fc80008000000 */
[----:B------:R-:W-:-:S04]  /*1c70*/  UIADD3 UR6, UR39, UR40, -UR6 ;  /* 0x0000002827067290 */ /* 0x000fc8000fffe806 */
[----:B------:R-:W-:-:S04]  /*1c80*/  UIMAD.WIDE.U32 UR4, UR6, -0x55555555, URZ ;  /* 0xaaaaaaab060478a5 */ /* 0x000fc8000f8e003f */
[----:B------:R-:W-:-:S04]  /*1c90*/  USHF.R.U32.HI UR4, URZ, 0x1, UR5 ;  /* 0x000000013f047899 */ /* 0x000fc80008011605 */
[----:B------:R-:W-:-:S06]  /*1ca0*/  UIMAD UR6, UR4, -0x3, UR6 ;  /* 0xfffffffd040678a4 */ /* 0x000fcc000f8e0206 */
[----:B------:R-:W-:-:S04]  /*1cb0*/  IMAD.U32 R3, RZ, RZ, UR6 ;  /* 0x00000006ff037e24 */ /* 0x000fc8000f8e00ff */
[----:B------:R-:W-:-:S04]  /*1cc0*/  IMAD R0, R3, 0x8, R6 ;  /* 0x0000000803007824 */ /* 0x000fc800078e0206 */
[----:B------:R-:W-:-:S05]  /*1cd0*/  VIADD R3, R0, 0x18 ;  /* 0x0000001800037836 */ /* 0x000fca0000000000 */
[----:B------:R-:W-:-:S04]  /*1ce0*/  PRMT R3, R22, 0x654, R3 ;  /* 0x0000065416037816 */ /* 0x000fc80000000003 */
[----:B------:R2:W-:Y:S03]  /*1cf0*/  SYNCS.ARRIVE.TRANS64.RED.A1T0 RZ, [R3+URZ], RZ ;  /* 0x000000ff03ff79a7 */ /* 0x0005e6000810043f */
.L_x_33:
[----:B------:R-:W-:Y:S05]  /*1d00*/  BSYNC B0 ;  /* 0x0000000000007941 */ /* 0x000fea0003800000 */
.L_x_32:
[----:B------:R-:W-:Y:S05]  /*1d10*/  @P0 BRA `(.L_x_30) ;  /* 0x0000000000040947 */ /* 0x000fea0003800000 */
[----:B------:R-:W-:Y:S01]  /*1d20*/  BPT.TRAP 0x1 ;  /* 0x000000040000795c */ /* 0x000fe20000300000 */
.L_x_30:
[----:B------:R-:W3:Y:S01]  /*1d30*/  LDC R6, c[0x0][0x288] ;  /* 0x0000a200ff067b82 */ /* 0x000ee20000000800 */
[--C-:B------:R-:W-:Y:S01]  /*1d40*/  SHF.R.U32.HI R0, RZ, 0x2, R18.reuse ;  /* 0x00000002ff007819 */ /* 0x100fe20000011612 */
[----:B------:R-:W-:Y:S01]  /*1d50*/  IMAD.SHL.U32 R61, R61, 0x40, RZ ;  /* 0x000000403d3d7824 */ /* 0x000fe200078e00ff */
[----:B01----:R-:W-:Y:S01]  /*1d60*/  SHF.R.U32.HI R5, RZ, 0x7, R18 ;  /* 0x00000007ff057819 */ /* 0x003fe20000011612 */
[----:B------:R-:W-:Y:S01]  /*1d70*/  UIADD3 UR39, UR40, UR39, URZ ;  /* 0x0000002728277290 */ /* 0x000fe2000fffe03f */
[----:B--2---:R-:W-:Y:S01]  /*1d80*/  LOP3.LUT R3, R0, 0x7, RZ, 0xc0, !PT ;  /* 0x0000000700037812 */ /* 0x004fe200078ec0ff */
[C---:B------:R-:W-:Y:S01]  /*1d90*/  IMAD.SHL.U32 R10, R18.reuse, 0x2, RZ ;  /* 0x00000002120a7824 */ /* 0x040fe200078e00ff */
[----:B------:R-:W-:Y:S01]  /*1da0*/  LOP3.LUT R0, R5, 0x1, RZ, 0xc0, !PT ;  /* 0x0000000105007812 */ /* 0x000fe200078ec0ff */
[----:B------:R-:W-:Y:S01]  /*1db0*/  UISETP.GT.U32.AND UP0, UPT, UR39, 0x2, UPT ;  /* 0x000000022700788c */ /* 0x000fe2000bf04070 */
[C---:B------:R-:W-:Y:S01]  /*1dc0*/  LOP3.LUT R5, R18.reuse, 0x3, RZ, 0xc0, !PT ;  /* 0x0000000312057812 */ /* 0x040fe200078ec0ff */
[----:B------:R-:W-:Y:S01]  /*1dd0*/  ULDC UR7, c[0x0][0x284] ;  /* 0x0000a10000077ab9 */ /* 0x000fe20000000800 */
[----:B------:R-:W-:Y:S01]  /*1de0*/  LOP3.LUT R4, R18, 0x60, RZ, 0xc0, !PT ;  /* 0x0000006012047812 */ /* 0x000fe200078ec0ff */
[----:B------:R-:W-:Y:S01]  /*1df0*/  IMAD.SHL.U32 R8, R0, 0x40, RZ ;  /* 0x0000004000087824 */ /* 0x000fe200078e00ff */
[----:B------:R-:W-:Y:S01]  /*1e00*/  UISETP.LT.U32.AND UP0, UPT, UR40, 0x3, UP0 ;  /* 0x000000032800788c */ /* 0x000fe20008701070 */
[----:B------:R-:W-:Y:S01]  /*1e10*/  SHF.R.S32.HI R15, RZ, 0x1f, R57 ;  /* 0x0000001fff0f7819 */ /* 0x000fe20000011439 */
[----:B------:R-:W-:Y:S01]  /*1e20*/  UISETP.GE.U32.AND UP1, UPT, UR40, 0x3, UPT ;  /* 0x000000032800788c */ /* 0x000fe2000bf26070 */
[----:B------:R-:W-:Y:S01]  /*1e30*/  SHF.R.U32.HI R4, RZ, 0x1, R4 ;  /* 0x00000001ff047819 */ /* 0x000fe20000011604 */
[----:B------:R-:W-:Y:S01]  /*1e40*/  ULDC.64 UR8, c[0x0][0x5d0] ;  /* 0x0001740000087ab9 */ /* 0x000fe20000000a00 */
[C---:B------:R-:W-:Y:S01]  /*1e50*/  LOP3.LUT R10, R61.reuse, 0x6, R10, 0xf8, !PT ;  /* 0x000000063d0a7812 */ /* 0x040fe200078ef80a */
[----:B------:R-:W-:Y:S01]  /*1e60*/  UIMAD.WIDE.U32 UR4, UR39, -0x55555555, URZ ;  /* 0xaaaaaaab270478a5 */ /* 0x000fe2000f8e003f */
[--C-:B------:R-:W-:Y:S01]  /*1e70*/  IADD3 R7, RZ, -R4, -R3.reuse ;  /* 0x80000004ff077210 */ /* 0x100fe20007ffe803 */
[----:B------:R-:W-:Y:S01]  /*1e80*/  USEL UR6, URZ, 0x1, !UP0 ;  /* 0x000000013f067887 */ /* 0x000fe2000c000000 */
[----:B------:R-:W-:Y:S01]  /*1e90*/  LOP3.LUT R3, R8, 0x40, R3, 0xe2, !PT ;  /* 0x0000004008037812 */ /* 0x000fe200078ee203 */
[C---:B------:R-:W-:Y:S01]  /*1ea0*/  IMAD.WIDE R8, R60.reuse, 0x80, RZ ;  /* 0x000000803c087825 */ /* 0x040fe200078e02ff */
[----:B---3--:R-:W-:Y:S01]  /*1eb0*/  ISETP.GE.AND P0, PT, R61, R6, PT ;  /* 0x000000063d00720c */ /* 0x008fe20003f06270 */
[----:B------:R-:W-:Y:S01]  /*1ec0*/  USHF.R.U32.HI UR4, URZ, 0x1, UR5 ;  /* 0x000000013f047899 */ /* 0x000fe20008011605 */
[----:B------:R-:W-:Y:S01]  /*1ed0*/  SHF.R.S32.HI R11, RZ, 0x1f, R10 ;  /* 0x0000001fff0b7819 */ /* 0x000fe2000001140a */
[----:B------:R-:W-:Y:S01]  /*1ee0*/  IMAD R12, R5, -0x2, R6 ;  /* 0xfffffffe050c7824 */ /* 0x000fe200078e0206 */
[----:B------:R-:W-:Y:S01]  /*1ef0*/  ULOP3.LUT UR38, UR38, UR6, URZ, 0x3c, !UPT ;  /* 0x0000000626267292 */ /* 0x000fe2000f8e3c3f */
[----:B------:R-:W-:Y:S01]  /*1f00*/  IMAD.SHL.U32 R5, R60, 0x80, RZ ;  /* 0x000000803c057824 */ /* 0x000fe200078e00ff */
[----:B------:R-:W-:Y:S01]  /*1f10*/  LOP3.LUT R75, R8, R3, R4, 0xfe, !PT ;  /* 0x00000003084b7212 */ /* 0x000fe200078efe04 */
[----:B------:R-:W-:Y:S01]  /*1f20*/  IMAD R6, R15, UR8, RZ ;  /* 0x000000080f067c24 */ /* 0x000fe2000f8e02ff */
[----:B------:R-:W-:Y:S01]  /*1f30*/  UIMAD UR39, UR4, -0x3, UR39 ;  /* 0xfffffffd042778a4 */ /* 0x000fe2000f8e0227 */
[----:B------:R-:W-:Y:S01]  /*1f40*/  IMAD R0, R0, -0x40, R7 ;  /* 0xffffffc000007824 */ /* 0x000fe200078e0207 */
[----:B------:R-:W-:Y:S01]  /*1f50*/  ISETP.GE.OR P0, PT, R5, UR7, P0 ;  /* 0x0000000705007c0c */ /* 0x000fe20008706670 */
[C---:B------:R-:W-:Y:S01]  /*1f60*/  IMAD R13, R57.reuse, UR9, R6 ;  /* 0x00000009390d7c24 */ /* 0x040fe2000f8e0206 */
[----:B------:R-:W-:Y:S01]  /*1f70*/  @UP1 ULOP3.LUT UR38, UR38, 0x1, UR4, 0x78, !UPT ;  /* 0x0000000126261892 */ /* 0x000fe2000f8e7804 */
[----:B------:R-:W-:Y:S01]  /*1f80*/  IMAD.WIDE.U32 R6, R57, UR8, R10 ;  /* 0x0000000839067c25 */ /* 0x000fe2000f8e000a */
[----:B------:R-:W-:-:S03]  /*1f90*/  IADD3 R3, -R5, UR7, R0 ;  /* 0x0000000705037c10 */ /* 0x000fc6000fffe100 */
[----:B------:R-:W-:Y:S02]  /*1fa0*/  IMAD.IADD R7, R7, 0x1, R13 ;  /* 0x0000000107077824 */ /* 0x000fe400078e020d */
[----:B------:R-:W-:Y:S02]  /*1fb0*/  IMAD.IADD R4, R12, 0x1, -R61 ;  /* 0x000000010c047824 */ /* 0x000fe400078e0a3d */
[----:B------:R-:W-:Y:S02]  /*1fc0*/  IMAD.MOV.U32 R0, RZ, RZ, -0x1 ;  /* 0xffffffffff007424 */ /* 0x000fe400078e00ff */
[----:B------:R-:W-:Y:S05]  /*1fd0*/  @P0 BRA `(.L_x_34) ;  /* 0x00000020008c0947 */ /* 0x000fea0003800000 */
[----:B------:R-:W0:Y:S01]  /*1fe0*/  LDC.64 R68, c[0x0][0x5c8] ;  /* 0x00017200ff447b82 */ /* 0x000e220000000a00 */
[----:B-----5:R-:W-:Y:S01]  /*1ff0*/  FSETP.NEU.AND P1, PT, R56, RZ, PT ;  /* 0x000000ff3800720b */ /* 0x020fe20003f2d000 */
[----:B------:R-:W-:Y:S01]  /*2000*/  BSSY B0, `(.L_x_34) ;  /* 0x0000220000007945 */ /* 0x000fe20003800000 */
[----:B------:R-:W-:-:S04]  /*2010*/  ISETP.GT.AND P0, PT, R4, RZ, PT ;  /* 0x000000ff0400720c */ /* 0x000fc80003f04270 */
[----:B------:R-:W-:Y:S01]  /*2020*/  ISETP.GT.AND P3, PT, R3, RZ, P0 ;  /* 0x000000ff0300720c */ /* 0x000fe20000764270 */
[-C--:B0-----:R-:W-:Y:S02]  /*2030*/  IMAD R12, R9, R68.reuse, RZ ;  /* 0x00000044090c7224 */ /* 0x081fe400078e02ff */
[----:B------:R-:W-:-:S04]  /*2040*/  IMAD.WIDE.U32 R60, R75, R68, R6 ;  /* 0x000000444b3c7225 */ /* 0x000fc800078e0006 */
[----:B------:R-:W-:-:S04]  /*2050*/  IMAD R5, R75, R69, R12 ;  /* 0x000000454b057224 */ /* 0x000fc800078e020c */
[----:B------:R-:W-:Y:S01]  /*2060*/  IMAD.IADD R77, R61, 0x1, R5 ;  /* 0x000000013d4d7824 */ /* 0x000fe200078e0205 */
[----:B------:R-:W-:Y:S06]  /*2070*/  @!P1 BRA `(.L_x_35) ;  /* 0x0000001400e89947 */ /* 0x000fec0003800000 */
[----:B------:R-:W0:Y:S01]  /*2080*/  LDC.64 R64, c[0x0][0x5b8] ;  /* 0x00016e00ff407b82 */ /* 0x000e220000000a00 */
[----:B------:R-:W-:-:S07]  /*2090*/  ULDC.64 UR4, c[0x0][0x5c0] ;  /* 0x0001700000047ab9 */ /* 0x000fce0000000a00 */
[----:B------:R-:W1:Y:S08]  /*20a0*/  LDC.64 R70, c[0x0][0x5b0] ;  /* 0x00016c00ff467b82 */ /* 0x000e700000000a00 */
[----:B------:R-:W2:Y:S01]  /*20b0*/  LDC.64 R72, c[0x0][0x5a8] ;  /* 0x00016a00ff487b82 */ /* 0x000ea20000000a00 */
[-C--:B0-----:R-:W-:Y:S02]  /*20c0*/  IMAD R6, R15, R64.reuse, RZ ;  /* 0x000000400f067224 */ /* 0x081fe400078e02ff */
[----:B------:R-:W-:-:S04]  /*20d0*/  IMAD.WIDE.U32 R62, R57, R64, R10 ;  /* 0x00000040393e7225 */ /* 0x000fc800078e000a */
[----:B------:R-:W-:Y:S02]  /*20e0*/  IMAD R65, R57, R65, R6 ;  /* 0x0000004139417224 */ /* 0x000fe400078e0206 */
[-C--:B-1----:R-:W-:Y:S02]  /*20f0*/  IMAD R8, R9, R70.reuse, RZ ;  /* 0x0000004609087224 */ /* 0x082fe400078e02ff */
[----:B------:R-:W-:Y:S02]  /*2100*/  IMAD.IADD R13, R63, 0x1, R65 ;  /* 0x000000013f0d7824 */ /* 0x000fe400078e0241 */
[----:B------:R-:W-:Y:S02]  /*2110*/  IMAD.MOV.U32 R12, RZ, RZ, R62 ;  /* 0x000000ffff0c7224 */ /* 0x000fe400078e003e */
[C---:B------:R-:W-:Y:S02]  /*2120*/  IMAD R67, R75.reuse, R71, R8 ;  /* 0x000000474b437224 */ /* 0x040fe400078e0208 */
[----:B------:R-:W-:-:S04]  /*2130*/  IMAD.WIDE.U32 R6, R75, R70, R12 ;  /* 0x000000464b067225 */ /* 0x000fc800078e000c */
[----:B------:R-:W-:Y:S01]  /*2140*/  IMAD.IADD R5, R7, 0x1, R67 ;  /* 0x0000000107057824 */ /* 0x000fe200078e0243 */
[----:B--2---:R-:W-:-:S04]  /*2150*/  LEA R14, P1, R6, R72, 0x1 ;  /* 0x00000048060e7211 */ /* 0x004fc800078208ff */
[----:B------:R-:W-:-:S05]  /*2160*/  LEA.HI.X R15, R6, R73, R5, 0x1, P1 ;  /* 0x00000049060f7211 */ /* 0x000fca00008f0c05 */
[----:B------:R0:W2:Y:S01]  /*2170*/  @P3 LDG.E.LTC128B.U16 R5, desc[UR36][R14.64] ;  /* 0x000000240e053981 */ /* 0x0000a2000c1e1520 */
[----:B------:R-:W-:Y:S01]  /*2180*/  LEA R8, P1, R60, UR4, 0x1 ;  /* 0x000000043c087c11 */ /* 0x000fe2000f8208ff */
[----:B------:R-:W-:Y:S01]  /*2190*/  IMAD.WIDE.U32 R6, R75, R70, R10 ;  /* 0x000000464b067225 */ /* 0x000fe200078e000a */
[----:B------:R-:W-:Y:S03]  /*21a0*/  BSSY B1, `(.L_x_36) ;  /* 0x0000012000017945 */ /* 0x000fe60003800000 */
[----:B------:R-:W-:Y:S02]  /*21b0*/  IMAD.IADD R7, R67, 0x1, R7 ;  /* 0x0000000143077824 */ /* 0x000fe400078e0207 */
[----:B------:R-:W-:Y:S01]  /*21c0*/  IMAD.WIDE.U32 R20, R57, R64, R6 ;  /* 0x0000004039147225 */ /* 0x000fe200078e0006 */
[----:B0-----:R-:W-:-:S03]  /*21d0*/  SHF.L.U64.HI R15, R70, 0x3, R71 ;  /* 0x00000003460f7819 */ /* 0x001fc60000010247 */
[----:B------:R-:W-:Y:S01]  /*21e0*/  IMAD.IADD R7, R65, 0x1, R21 ;  /* 0x0000000141077824 */ /* 0x000fe200078e0215 */
[----:B------:R-:W-:Y:S01]  /*21f0*/  LEA R6, P4, R20, R72, 0x1 ;  /* 0x0000004814067211 */ /* 0x000fe200078808ff */
[----:B------:R-:W-:-:S03]  /*2200*/  IMAD.SHL.U32 R14, R70, 0x8, RZ ;  /* 0x00000008460e7824 */ /* 0x000fc600078e00ff */
[----:B------:R-:W-:Y:S01]  /*2210*/  LEA.HI.X R7, R20, R73, R7, 0x1, P4 ;  /* 0x0000004914077211 */ /* 0x000fe200020f0c07 */
[----:B--2---:R-:W-:-:S04]  /*2220*/  IMAD.U32 R9, R5, 0x10000, RZ ;  /* 0x0001000005097824 */ /* 0x004fc800078e00ff */
[----:B------:R-:W-:-:S04]  /*2230*/  FMUL R9, R9, R56 ;  /* 0x0000003809097220 */ /* 0x000fc80000400000 */
[----:B------:R-:W-:Y:S01]  /*2240*/  FFMA R24, R24, R23, R9 ;  /* 0x0000001718187223 */ /* 0x000fe20000000009 */
[----:B------:R-:W-:Y:S02]  /*2250*/  LEA.HI.X R9, R60, UR5, R77, 0x1, P1 ;  /* 0x000000053c097c11 */ /* 0x000fe400088f0c4d */
[----:B------:R-:W-:Y:S02]  /*2260*/  ISETP.GT.AND P1, PT, R4, 0x1, PT ;  /* 0x000000010400780c */ /* 0x000fe40003f24270 */
[----:B------:R-:W-:Y:S02]  /*2270*/  F2FP.BF16.F32.PACK_AB R24, RZ, R24 ;  /* 0x00000018ff18723e */ /* 0x000fe400000010ff */
[----:B------:R-:W-:-:S03]  /*2280*/  ISETP.GT.AND P2, PT, R3, RZ, P1 ;  /* 0x000000ff0300720c */ /* 0x000fc60000f44270 */
[----:B------:R0:W-:Y:S10]  /*2290*/  @P3 STG.E.U16 desc[UR36][R8.64], R24 ;  /* 0x0000001808003986 */ /* 0x0001f4000c101524 */
[----:B------:R-:W-:Y:S05]  /*22a0*/  @!P2 BRA `(.L_x_37) ;  /* 0x000000000004a947 */ /* 0x000fea0003800000 */
[----:B------:R1:W5:Y:S02]  /*22b0*/  LDG.E.LTC128B.U16 R5, desc[UR36][R6.64+0x2] ;  /* 0x0000022406057981 */ /* 0x000364000c1e1520 */
.L_x_37:
[----:B------:R-:W-:Y:S05]  /*22c0*/  BSYNC B1 ;  /* 0x0000000000017941 */ /* 0x000fea0003800000 */
.L_x_36:
[----:B-----5:R-:W-:Y:S01]  /*22d0*/  IMAD.U32 R61, R5, 0x10000, RZ ;  /* 0x00010000053d7824 */ /* 0x020fe200078e00ff */
[----:B------:R-:W-:Y:S01]  /*22e0*/  ISETP.GT.AND P0, PT, R3, 0x8, P0 ;  /* 0x000000080300780c */ /* 0x000fe20000704270 */
[----:B------:R-:W-:Y:S01]  /*22f0*/  IMAD.WIDE.U32 R20, R75, R70, R14 ;  /* 0x000000464b147225 */ /* 0x000fe200078e000e */
[----:B0-----:R-:W-:-:S03]  /*2300*/  PRMT R24, R5, 0x7610, R24 ;  /* 0x0000761005187816 */ /* 0x001fc60000000018 */
[----:B------:R-:W-:Y:S01]  /*2310*/  FMUL R12, R61, R56 ;  /* 0x000000383d0c7220 */ /* 0x000fe20000400000 */
[----:B------:R-:W-:Y:S01]  /*2320*/  IMAD.IADD R67, R67, 0x1, R21 ;  /* 0x0000000143437824 */ /* 0x000fe200078e0215 */
[----:B------:R-:W-:Y:S02]  /*2330*/  IADD3 R62, P3, R62, R20, RZ ;  /* 0x000000143e3e7210 */ /* 0x000fe40007f7e0ff */
[----:B------:R-:W-:-:S03]  /*2340*/  FFMA R12, R25, R23, R12 ;  /* 0x00000017190c7223 */ /* 0x000fc6000000000c */
[----:B------:R-:W-:Y:S02]  /*2350*/  IMAD.X R13, R67, 0x1, R13, P3 ;  /* 0x00000001430d7824 */ /* 0x000fe400018e060d */
[----:B------:R-:W-:Y:S02]  /*2360*/  F2FP.BF16.F32.PACK_AB R12, RZ, R12 ;  /* 0x0000000cff0c723e */ /* 0x000fe400000010ff */
[----:B------:R-:W-:Y:S02]  /*2370*/  LEA R14, P3, R62, R72, 0x1 ;  /* 0x000000483e0e7211 */ /* 0x000fe400078608ff */
[----:B------:R-:W-:Y:S02]  /*2380*/  PRMT R21, R12, 0x7610, R21 ;  /* 0x000076100c157816 */ /* 0x000fe40000000015 */
[----:B------:R-:W-:-:S03]  /*2390*/  LEA.HI.X R15, R62, R73, R13, 0x1, P3 ;  /* 0x000000493e0f7211 */ /* 0x000fc600018f0c0d */
[----:B------:R0:W-:Y:S04]  /*23a0*/  @P2 STG.E.U16 desc[UR36][R8.64+0x2], R21 ;  /* 0x0000021508002986 */ /* 0x0001e8000c101524 */
[----:B------:R-:W2:Y:S01]  /*23b0*/  @P0 LDG.E.LTC128B.U16 R24, desc[UR36][R14.64] ;  /* 0x000000240e180981 */ /* 0x000ea2000c1e1520 */
[----:B------:R-:W-:Y:S01]  /*23c0*/  IADD3 R20, P2, R10, R20, RZ ;  /* 0x000000140a147210 */ /* 0x000fe20007f5e0ff */
[----:B------:R-:W-:Y:S01]  /*23d0*/  BSSY B1, `(.L_x_38) ;  /* 0x0000011000017945 */ /* 0x000fe20003800000 */
[C---:B------:R-:W-:Y:S02]  /*23e0*/  SHF.L.U64.HI R13, R68.reuse, 0x4, R69 ;  /* 0x00000004440d7819 */ /* 0x040fe40000010245 */
[----:B------:R-:W-:Y:S01]  /*23f0*/  ISETP.GT.AND P1, PT, R3, 0x8, P1 ;  /* 0x000000080300780c */ /* 0x000fe20000f24270 */
[----:B0-----:R-:W-:Y:S01]  /*2400*/  IMAD.X R21, R11, 0x1, R67, P2 ;  /* 0x000000010b157824 */ /* 0x001fe200010e0643 */
[----:B------:R-:W-:Y:S01]  /*2410*/  LEA R12, P2, R68, R8, 0x4 ;  /* 0x00000008440c7211 */ /* 0x000fe200078420ff */
[----:B------:R-:W-:-:S04]  /*2420*/  IMAD.WIDE.U32 R20, R57, R64, R20 ;  /* 0x0000004039147225 */ /* 0x000fc800078e0014 */
[----:B------:R-:W-:Y:S01]  /*2430*/  IMAD.X R13, R13, 0x1, R9, P2 ;  /* 0x000000010d0d7824 */ /* 0x000fe200010e0609 */
[----:B------:R-:W-:Y:S01]  /*2440*/  LEA R10, P3, R20, R72, 0x1 ;  /* 0x00000048140a7211 */ /* 0x000fe200078608ff */
[----:B------:R-:W-:-:S05]  /*2450*/  IMAD.IADD R11, R65, 0x1, R21 ;  /* 0x00000001410b7824 */ /* 0x000fca00078e0215 */
[----:B------:R-:W-:Y:S01]  /*2460*/  LEA.HI.X R11, R20, R73, R11, 0x1, P3 ;  /* 0x00000049140b7211 */ /* 0x000fe200018f0c0b */
[----:B--2---:R-:W-:-:S04]  /*2470*/  IMAD.U32 R5, R24, 0x10000, RZ ;  /* 0x0001000018057824 */ /* 0x004fc800078e00ff */
[----:B------:R-:W-:-:S04]  /*2480*/  FMUL R5, R5, R56 ;  /* 0x0000003805057220 */ /* 0x000fc80000400000 */
[----:B------:R-:W-:-:S05]  /*2490*/  FFMA R5, R26, R23, R5 ;  /* 0x000000171a057223 */ /* 0x000fca0000000005 */
[----:B------:R-:W-:-:S05]  /*24a0*/  F2FP.BF16.F32.PACK_AB R5, RZ, R5 ;  /* 0x00000005ff05723e */ /* 0x000fca00000010ff */
[----:B------:R0:W-:Y:S01]  /*24b0*/  @P0 STG.E.U16 desc[UR36][R12.64], R5 ;  /* 0x000000050c000986 */ /* 0x0001e2000c101524 */
[----:B------:R-:W-:Y:S05]  /*24c0*/  @!P1 BRA `(.L_x_39) ;  /* 0x0000000000049947 */ /* 0x000fea0003800000 */
[----:B------:R2:W5:Y:S02]  /*24d0*/  LDG.E.LTC128B.U16 R24, desc[UR36][R10.64+0x2] ;  /* 0x000002240a187981 */ /* 0x000564000c1e1520 */
.L_x_39:
[----:B------:R-:W-:Y:S05]  /*24e0*/  BSYNC B1 ;  /* 0x0000000000017941 */ /* 0x000fea0003800000 */
.L_x_38:
[----:B0----5:R-:W-:Y:S01]  /*24f0*/  IMAD.U32 R5, R24, 0x10000, RZ ;  /* 0x0001000018057824 */ /* 0x021fe200078e00ff */
[----:B------:R-:W-:Y:S01]  /*2500*/  ISETP.GT.AND P0, PT, R4, 0x8, PT ;  /* 0x000000080400780c */ /* 0x000fe20003f04270 */
[----:B------:R-:W-:Y:S02]  /*2510*/  BSSY B1, `(.L_x_40) ;  /* 0x0000008000017945 */ /* 0x000fe40003800000 */
[----:B------:R-:W-:Y:S01]  /*2520*/  FMUL R14, R5, R56 ;  /* 0x00000038050e7220 */ /* 0x000fe20000400000 */
[----:B------:R-:W-:-:S03]  /*2530*/  ISETP.GT.AND P2, PT, R3, RZ, P0 ;  /* 0x000000ff0300720c */ /* 0x000fc60000744270 */
[----:B------:R-:W-:-:S05]  /*2540*/  FFMA R14, R27, R23, R14 ;  /* 0x000000171b0e7223 */ /* 0x000fca000000000e */
[----:B------:R-:W-:-:S05]  /*2550*/  F2FP.BF16.F32.PACK_AB R14, RZ, R14 ;  /* 0x0000000eff0e723e */ /* 0x000fca00000010ff */
[----:B------:R0:W-:Y:S01]  /*2560*/  @P1 STG.E.U16 desc[UR36][R12.64+0x2], R14 ;  /* 0x0000020e0c001986 */ /* 0x0001e2000c101524 */
[----:B------:R-:W-:Y:S05]  /*2570*/  @!P2 BRA `(.L_x_41) ;  /* 0x000000000004a947 */ /* 0x000fea0003800000 */
[----:B------:R3:W5:Y:S02]  /*2580*/  LDG.E.LTC128B.U16 R24, desc[UR36][R6.64+0x10] ;  /* 0x0000102406187981 */ /* 0x000764000c1e1520 */
.L_x_41:
[----:B------:R-:W-:Y:S05]  /*2590*/  BSYNC B1 ;  /* 0x0000000000017941 */ /* 0x000fea0003800000 */
.L_x_40:
[----:B-----5:R-:W-:Y:S01]  /*25a0*/  IMAD.U32 R5, R24, 0x10000, RZ ;  /* 0x0001000018057824 */ /* 0x020fe200078e00ff */
        /* <DEDUP_REMOVED lines=9> */
.L_x_43:
[----:B------:R-:W-:Y:S05]  /*2640*/  BSYNC B1 ;  /* 0x0000000000017941 */ /* 0x000fea0003800000 */
.L_x_42:
[----:B----45:R-:W-:Y:S01]  /*2650*/  IMAD.U32 R5, R24, 0x10000, RZ ;  /* 0x0001000018057824 */ /* 0x030fe200078e00ff */
[----:B------:R-:W-:Y:S01]  /*2660*/  ISETP.GT.AND P0, PT, R3, 0x8, P0 ;  /* 0x000000080300780c */ /* 0x000fe20000704270 */
[----:B------:R-:W-:Y:S02]  /*2670*/  BSSY B1, `(.L_x_44) ;  /* 0x0000007000017945 */ /* 0x000fe40003800000 */
[----:B0-----:R-:W-:-:S04]  /*2680*/  FMUL R14, R5, R56 ;  /* 0x00000038050e7220 */ /* 0x001fc80000400000 */
[----:B------:R-:W-:-:S05]  /*2690*/  FFMA R14, R29, R23, R14 ;  /* 0x000000171d0e7223 */ /* 0x000fca000000000e */
[----:B------:R-:W-:-:S05]  /*26a0*/  F2FP.BF16.F32.PACK_AB R14, RZ, R14 ;  /* 0x0000000eff0e723e */ /* 0x000fca00000010ff */
[----:B------:R0:W-:Y:S01]  /*26b0*/  @P3 STG.E.U16 desc[UR36][R8.64+0x12], R14 ;  /* 0x0000120e08003986 */ /* 0x0001e2000c101524 */
[----:B------:R-:W-:Y:S05]  /*26c0*/  @!P0 BRA `(.L_x_45) ;  /* 0x0000000000048947 */ /* 0x000fea0003800000 */
[----:B------:R4:W5:Y:S02]  /*26d0*/  LDG.E.LTC128B.U16 R24, desc[UR36][R10.64+0x10] ;  /* 0x000010240a187981 */ /* 0x000964000c1e1520 */
.L_x_45:
[----:B------:R-:W-:Y:S05]  /*26e0*/  BSYNC B1 ;  /* 0x0000000000017941 */ /* 0x000fea0003800000 */
.L_x_44:
[----:B-----5:R-:W-:Y:S01]  /*26f0*/  IMAD.U32 R5, R24, 0x10000, RZ ;  /* 0x0001000018057824 */ /* 0x020fe200078e00ff */
[----:B------:R-:W-:Y:S01]  /*2700*/  ISETP.GT.AND P1, PT, R3, 0x8, P1 ;  /* 0x000000080300780c */ /* 0x000fe20000f24270 */
[----:B------:R-:W-:Y:S02]  /*2710*/  BSSY B1, `(.L_x_46) ;  /* 0x0000007000017945 */ /* 0x000fe40003800000 */
[----:B------:R-:W-:-:S04]  /*2720*/  FMUL R5, R5, R56 ;  /* 0x0000003805057220 */ /* 0x000fc80000400000 */
[----:B------:R-:W-:-:S05]  /*2730*/  FFMA R5, R30, R23, R5 ;  /* 0x000000171e057223 */ /* 0x000fca0000000005 */
[----:B------:R-:W-:-:S05]  /*2740*/  F2FP.BF16.F32.PACK_AB R5, RZ, R5 ;  /* 0x00000005ff05723e */ /* 0x000fca00000010ff */
[----:B------:R0:W-:Y:S01]  /*2750*/  @P0 STG.E.U16 desc[UR36][R12.64+0x10], R5 ;  /* 0x000010050c000986 */ /* 0x0001e2000c101524 */
[----:B------:R-:W-:Y:S05]  /*2760*/  @!P1 BRA `(.L_x_47) ;  /* 0x0000000000049947 */ /* 0x000fea0003800000 */
[----:B------:R0:W5:Y:S02]  /*2770*/  LDG.E.LTC128B.U16 R24, desc[UR36][R10.64+0x12] ;  /* 0x000012240a187981 */ /* 0x000164000c1e1520 */
.L_x_47:
[----:B------:R-:W-:Y:S05]  /*2780*/  BSYNC B1 ;  /* 0x0000000000017941 */ /* 0x000fea0003800000 */
.L_x_46:
        /* <DEDUP_REMOVED lines=10> */
.L_x_49:
[----:B------:R-:W-:Y:S05]  /*2830*/  BSYNC B1 ;  /* 0x0000000000017941 */ /* 0x000fea0003800000 */
.L_x_48:
        /* <DEDUP_REMOVED lines=10> */
.L_x_51:
[----:B------:R-:W-:Y:S05]  /*28e0*/  BSYNC B1 ;  /* 0x0000000000017941 */ /* 0x000fea0003800000 */
.L_x_50:
[----:B0----5:R-:W-:Y:S01]  /*28f0*/  IMAD.U32 R5, R24, 0x10000, RZ ;  /* 0x0001000018057824 */ /* 0x021fe200078e00ff */
        /* <DEDUP_REMOVED lines=8> */
.L_x_53:
[----:B------:R-:W-:Y:S05]  /*2980*/  BSYNC B1 ;  /* 0x0000000000017941 */ /* 0x000fea0003800000 */
.L_x_52:
        /* <DEDUP_REMOVED lines=9> */
.L_x_55:
[----:B------:R-:W-:Y:S05]  /*2a20*/  BSYNC B1 ;  /* 0x0000000000017941 */ /* 0x000fea0003800000 */
.L_x_54:
        /* <DEDUP_REMOVED lines=10> */
.L_x_57:
[----:B------:R-:W-:Y:S05]  /*2ad0*/  BSYNC B1 ;  /* 0x0000000000017941 */ /* 0x000fea0003800000 */
.L_x_56:
        /* <DEDUP_REMOVED lines=10> */
.L_x_59:
[----:B------:R-:W-:Y:S05]  /*2b80*/  BSYNC B1 ;  /* 0x0000000000017941 */ /* 0x000fea0003800000 */
.L_x_58:
        /* <DEDUP_REMOVED lines=9> */
.L_x_61:
[----:B------:R-:W-:Y:S05]  /*2c20*/  BSYNC B1 ;  /* 0x0000000000017941 */ /* 0x000fea0003800000 */
.L_x_60:
        /* <DEDUP_REMOVED lines=9> */
.L_x_63:
[----:B------:R-:W-:Y:S05]  /*2cc0*/  BSYNC B1 ;  /* 0x0000000000017941 */ /* 0x000fea0003800000 */
.L_x_62:
        /* <DEDUP_REMOVED lines=10> */
.L_x_65:
[----:B------:R-:W-:Y:S05]  /*2d70*/  BSYNC B1 ;  /* 0x0000000000017941 */ /* 0x000fea0003800000 */
.L_x_64:
        /* <DEDUP_REMOVED lines=10> */
.L_x_67:
[----:B------:R-:W-:Y:S05]  /*2e20*/  BSYNC B1 ;  /* 0x0000000000017941 */ /* 0x000fea0003800000 */
.L_x_66:
        /* <DEDUP_REMOVED lines=9> */
.L_x_69:
[----:B------:R-:W-:Y:S05]  /*2ec0*/  BSYNC B1 ;  /* 0x0000000000017941 */ /* 0x000fea0003800000 */
.L_x_68:
        /* <DEDUP_REMOVED lines=9> */
.L_x_71:
[----:B------:R-:W-:Y:S05]  /*2f60*/  BSYNC B1 ;  /* 0x0000000000017941 */ /* 0x000fea0003800000 */
.L_x_70:
        /* <DEDUP_REMOVED lines=10> */
.L_x_73:
[----:B------:R-:W-:Y:S05]  /*3010*/  BSYNC B1 ;  /* 0x0000000000017941 */ /* 0x000fea0003800000 */
.L_x_72:
        /* <DEDUP_REMOVED lines=10> */
.L_x_75:
[----:B------:R-:W-:Y:S05]  /*30c0*/  BSYNC B1 ;  /* 0x0000000000017941 */ /* 0x000fea0003800000 */
.L_x_74:
        /* <DEDUP_REMOVED lines=9> */
.L_x_77:
[----:B------:R-:W-:Y:S05]  /*3160*/  BSYNC B1 ;  /* 0x0000000000017941 */ /* 0x000fea0003800000 */
.L_x_76:
        /* <DEDUP_REMOVED lines=9> */
.L_x_79:
[----:B------:R-:W-:Y:S05]  /*3200*/  BSYNC B1 ;  /* 0x0000000000017941 */ /* 0x000fea0003800000 */
.L_x_78:
        /* <DEDUP_REMOVED lines=10> */
.L_x_81:
[----:B------:R-:W-:Y:S05]  /*32b0*/  BSYNC B1 ;  /* 0x0000000000017941 */ /* 0x000fea0003800000 */
.L_x_80:
        /* <DEDUP_REMOVED lines=10> */
.L_x_83:
[----:B------:R-:W-:Y:S05]  /*3360*/  BSYNC B1 ;  /* 0x0000000000017941 */ /* 0x000fea0003800000 */
.L_x_82:
        /* <DEDUP_REMOVED lines=9> */
.L_x_85:
[----:B------:R-:W-:Y:S05]  /*3400*/  BSYNC B1 ;  /* 0x0000000000017941 */ /* 0x000fea0003800000 */
.L_x_84:
        /* <DEDUP_REMOVED lines=9> */
.L_x_87:
[----:B------:R-:W-:Y:S05]  /*34a0*/  BSYNC B1 ;  /* 0x0000000000017941 */ /* 0x000fea0003800000 */
.L_x_86:
        /* <DEDUP_REMOVED lines=10> */
.L_x_89:
[----:B------:R-:W-:Y:S05]  /*3550*/  BSYNC B1 ;  /* 0x0000000000017941 */ /* 0x000fea0003800000 */
.L_x_88:
[----:B-----5:R-:W-:Y:S01]  /*3560*/  IMAD.U32 R5, R24, 0x10000, RZ ;  /* 0x0001000018057824 */ /* 0x020fe200078e00ff */
[----:B------:R-:W-:Y:S01]  /*3570*/  ISETP.GT.AND P1, PT, R4, 0x39, PT ;  /* 0x000000390400780c */ /* 0x000fe20003f24270 */
[----:B------:R-:W-:Y:S01]  /*3580*/  @P2 IMAD.MOV.U32 R4, RZ, RZ, R8 ;  /* 0x000000ffff042224 */ /* 0x000fe200078e0008 */
[----:B------:R-:W-:Y:S01]  /*3590*/  BSSY B1, `(.L_x_90) ;  /* 0x000000a000017945 */ /* 0x000fe20003800000 */
[----:B------:R-:W-:Y:S01]  /*35a0*/  FMUL R5, R5, R56 ;  /* 0x0000003805057220 */ /* 0x000fe20000400000 */
[----:B------:R-:W-:-:S03]  /*35b0*/  ISETP.GT.AND P3, PT, R3, RZ, P1 ;  /* 0x000000ff0300720c */ /* 0x000fc60000f64270 */
[----:B------:R-:W-:-:S05]  /*35c0*/  FFMA R5, R52, R23, R5 ;  /* 0x0000001734057223 */ /* 0x000fca0000000005 */
[----:B------:R-:W-:-:S04]  /*35d0*/  F2FP.BF16.F32.PACK_AB R5, RZ, R5 ;  /* 0x00000005ff05723e */ /* 0x000fc800000010ff */
[----:B0-----:R-:W-:Y:S01]  /*35e0*/  PRMT R14, R5, 0x7610, R14 ;  /* 0x00007610050e7816 */ /* 0x001fe2000000000e */
[----:B------:R-:W-:-:S05]  /*35f0*/  @P2 IMAD.MOV.U32 R5, RZ, RZ, R9 ;  /* 0x000000ffff052224 */ /* 0x000fca00078e0009 */
[----:B------:R0:W-:Y:S01]  /*3600*/  @P2 STG.E.U16 desc[UR36][R4.64+0x70], R14 ;  /* 0x0000700e04002986 */ /* 0x0001e2000c101524 */
[----:B------:R-:W-:Y:S05]  /*3610*/  @!P3 BRA `(.L_x_91) ;  /* 0x000000000004b947 */ /* 0x000fea0003800000 */
[----:B------:R0:W5:Y:S02]  /*3620*/  LDG.E.LTC128B.U16 R24, desc[UR36][R6.64+0x72] ;  /* 0x0000722406187981 */ /* 0x000164000c1e1520 */
.L_x_91:
[----:B------:R-:W-:Y:S05]  /*3630*/  BSYNC B1 ;  /* 0x0000000000017941 */ /* 0x000fea0003800000 */
.L_x_90:
        /* <DEDUP_REMOVED lines=9> */
.L_x_93:
[----:B------:R-:W-:Y:S05]  /*36d0*/  BSYNC B1 ;  /* 0x0000000000017941 */ /* 0x000fea0003800000 */
.L_x_92:
[----:B-----5:R-:W-:Y:S01]  /*36e0*/  IMAD.U32 R5, R24, 0x10000, RZ ;  /* 0x0001000018057824 */ /* 0x020fe200078e00ff */
[----:B------:R-:W-:Y:S01]  /*36f0*/  ISETP.GT.AND P1, PT, R3, 0x8, P1 ;  /* 0x000000080300780c */ /* 0x000fe20000f24270 */
[----:B0-----:R-:W-:Y:S01]  /*3700*/  @P0 IMAD.MOV.U32 R4, RZ, RZ, R12 ;  /* 0x000000ffff040224 */ /* 0x001fe200078e000c */
[----:B------:R-:W-:Y:S01]  /*3710*/  BSSY B1, `(.L_x_94) ;  /* 0x0000009000017945 */ /* 0x000fe20003800000 */
[----:B------:R-:W-:-:S04]  /*3720*/  FMUL R5, R5, R56 ;  /* 0x0000003805057220 */ /* 0x000fc80000400000 */
[----:B------:R-:W-:-:S05]  /*3730*/  FFMA R5, R54, R23, R5 ;  /* 0x0000001736057223 */ /* 0x000fca0000000005 */
[----:B------:R-:W-:-:S04]  /*3740*/  F2FP.BF16.F32.PACK_AB R5, RZ, R5 ;  /* 0x00000005ff05723e */ /* 0x000fc800000010ff */
[----:B-1-3--:R-:W-:Y:S01]  /*3750*/  PRMT R6, R5, 0x7610, R6 ;  /* 0x0000761005067816 */ /* 0x00afe20000000006 */
[----:B------:R-:W-:-:S05]  /*3760*/  @P0 IMAD.MOV.U32 R5, RZ, RZ, R13 ;  /* 0x000000ffff050224 */ /* 0x000fca00078e000d */
[----:B------:R0:W-:Y:S01]  /*3770*/  @P0 STG.E.U16 desc[UR36][R4.64+0x70], R6 ;  /* 0x0000700604000986 */ /* 0x0001e2000c101524 */
[----:B------:R-:W-:Y:S05]  /*3780*/  @!P1 BRA `(.L_x_95) ;  /* 0x0000000000049947 */ /* 0x000fea0003800000 */
[----:B------:R1:W5:Y:S02]  /*3790*/  LDG.E.LTC128B.U16 R24, desc[UR36][R10.64+0x72] ;  /* 0x000072240a187981 */ /* 0x000364000c1e1520 */
.L_x_95:
[----:B------:R-:W-:Y:S05]  /*37a0*/  BSYNC B1 ;  /* 0x0000000000017941 */ /* 0x000fea0003800000 */
.L_x_94:
[----:B------:R-:W-:Y:S05]  /*37b0*/  @!P1 BRA `(.L_x_96) ;  /* 0x0000000800909947 */ /* 0x000fea0003800000 */
[----:B-----5:R-:W-:-:S04]  /*37c0*/  IMAD.U32 R3, R24, 0x10000, RZ ;  /* 0x0001000018037824 */ /* 0x020fc800078e00ff */
[----:B0-----:R-:W-:-:S04]  /*37d0*/  FMUL R4, R3, R56 ;  /* 0x0000003803047220 */ /* 0x001fc80000400000 */
[----:B------:R-:W-:-:S05]  /*37e0*/  FFMA R4, R55, R23, R4 ;  /* 0x0000001737047223 */ /* 0x000fca0000000004 */
[----:B------:R-:W-:-:S05]  /*37f0*/  F2FP.BF16.F32.PACK_AB R4, RZ, R4 ;  /* 0x00000004ff04723e */ /* 0x000fca00000010ff */
[----:B------:R3:W-:Y:S01]  /*3800*/  STG.E.U16 desc[UR36][R12.64+0x72], R4 ;  /* 0x000072040c007986 */ /* 0x0007e2000c101524 */
[----:B------:R-:W-:Y:S05]  /*3810*/  BRA `(.L_x_96) ;  /* 0x0000000800787947 */ /* 0x000fea0003800000 */
.L_x_35:
[----:B------:R-:W-:Y:S01]  /*3820*/  ISETP.GT.AND P2, PT, R4, 0x1, PT ;  /* 0x000000010400780c */ /* 0x000fe20003f44270 */
[----:B------:R-:W-:Y:S01]  /*3830*/  ULDC.64 UR4, c[0x0][0x5c0] ;  /* 0x0001700000047ab9 */ /* 0x000fe20000000a00 */
[-C--:B------:R-:W-:Y:S01]  /*3840*/  FMUL R24, R24, R23.reuse ;  /* 0x0000001718187220 */ /* 0x080fe20000400000 */
[-C--:B------:R-:W-:Y:S01]  /*3850*/  FMUL R25, R25, R23.reuse ;  /* 0x0000001719197220 */ /* 0x080fe20000400000 */
[----:B------:R-:W-:Y:S01]  /*3860*/  ISETP.GT.AND P1, PT, R3, RZ, P2 ;  /* 0x000000ff0300720c */ /* 0x000fe20001724270 */
[-C--:B------:R-:W-:Y:S01]  /*3870*/  FMUL R26, R26, R23.reuse ;  /* 0x000000171a1a7220 */ /* 0x080fe20000400000 */
[----:B------:R-:W-:Y:S01]  /*3880*/  LEA R6, P4, R60, UR4, 0x1 ;  /* 0x000000043c067c11 */ /* 0x000fe2000f8808ff */
[-C--:B------:R-:W-:Y:S01]  /*3890*/  FMUL R27, R27, R23.reuse ;  /* 0x000000171b1b7220 */ /* 0x080fe20000400000 */
[----:B------:R-:W-:Y:S01]  /*38a0*/  F2FP.BF16.F32.PACK_AB R24, RZ, R24 ;  /* 0x00000018ff18723e */ /* 0x000fe200000010ff */
[-C--:B------:R-:W-:Y:S01]  /*38b0*/  FMUL R28, R28, R23.reuse ;  /* 0x000000171c1c7220 */ /* 0x080fe20000400000 */
[----:B------:R-:W-:Y:S01]  /*38c0*/  LEA.HI.X R7, R60, UR5, R77, 0x1, P4 ;  /* 0x000000053c077c11 */ /* 0x000fe2000a0f0c4d */
[----:B------:R-:W-:Y:S01]  /*38d0*/  FMUL R29, R29, R23 ;  /* 0x000000171d1d7220 */ /* 0x000fe20000400000 */
[----:B------:R-:W-:Y:S01]  /*38e0*/  F2FP.BF16.F32.PACK_AB R25, RZ, R25 ;  /* 0x00000019ff19723e */ /* 0x000fe200000010ff */
[-C--:B------:R-:W-:Y:S01]  /*38f0*/  FMUL R30, R30, R23.reuse ;  /* 0x000000171e1e7220 */ /* 0x080fe20000400000 */
[----:B------:R-:W-:Y:S01]  /*3900*/  ISETP.GT.AND P2, PT, R3, 0x8, P2 ;  /* 0x000000080300780c */ /* 0x000fe20001744270 */
[----:B------:R-:W-:Y:S01]  /*3910*/  @P3 STG.E.U16 desc[UR36][R6.64], R24 ;  /* 0x0000001806003986 */ /* 0x000fe2000c101524 */
[C---:B------:R-:W-:Y:S01]  /*3920*/  SHF.L.U64.HI R69, R68.reuse, 0x4, R69 ;  /* 0x0000000444457819 */ /* 0x040fe20000010245 */
[-C--:B------:R-:W-:Y:S01]  /*3930*/  FMUL R31, R31, R23.reuse ;  /* 0x000000171f1f7220 */ /* 0x080fe20000400000 */
[----:B------:R-:W-:Y:S01]  /*3940*/  LEA R8, P3, R68, R6, 0x4 ;  /* 0x0000000644087211 */ /* 0x000fe200078620ff */
[----:B------:R-:W-:Y:S01]  /*3950*/  @P1 STG.E.U16 desc[UR36][R6.64+0x2], R25 ;  /* 0x0000021906001986 */ /* 0x000fe2000c101524 */
[----:B------:R-:W-:Y:S01]  /*3960*/  ISETP.GT.AND P1, PT, R3, 0x8, P0 ;  /* 0x000000080300780c */ /* 0x000fe20000724270 */
[----:B------:R-:W-:Y:S01]  /*3970*/  FMUL R32, R32, R23 ;  /* 0x0000001720207220 */ /* 0x000fe20000400000 */
[----:B------:R-:W-:Y:S01]  /*3980*/  F2FP.BF16.F32.PACK_AB R26, RZ, R26 ;  /* 0x0000001aff1a723e */ /* 0x000fe200000010ff */
[----:B------:R-:W-:Y:S01]  /*3990*/  IMAD.X R9, R69, 0x1, R7, P3 ;  /* 0x0000000145097824 */ /* 0x000fe200018e0607 */
[----:B------:R-:W-:Y:S01]  /*39a0*/  F2FP.BF16.F32.PACK_AB R27, RZ, R27 ;  /* 0x0000001bff1b723e */ /* 0x000fe200000010ff */
[-C--:B------:R-:W-:Y:S01]  /*39b0*/  FMUL R33, R33, R23.reuse ;  /* 0x0000001721217220 */ /* 0x080fe20000400000 */
[----:B------:R-:W-:Y:S01]  /*39c0*/  ISETP.GT.AND P0, PT, R4, 0x8, PT ;  /* 0x000000080400780c */ /* 0x000fe20003f04270 */
[-C--:B------:R-:W-:Y:S01]  /*39d0*/  FMUL R34, R34, R23.reuse ;  /* 0x0000001722227220 */ /* 0x080fe20000400000 */
[----:B------:R-:W-:Y:S01]  /*39e0*/  F2FP.BF16.F32.PACK_AB R28, RZ, R28 ;  /* 0x0000001cff1c723e */ /* 0x000fe200000010ff */
[-C--:B------:R-:W-:Y:S01]  /*39f0*/  FMUL R35, R35, R23.reuse ;  /* 0x0000001723237220 */ /* 0x080fe20000400000 */
[C---:B------:R-:W-:Y:S01]  /*3a00*/  ISETP.GT.AND P4, PT, R3.reuse, RZ, P0 ;  /* 0x000000ff0300720c */ /* 0x040fe20000784270 */
[----:B------:R-:W-:Y:S01]  /*3a10*/  FMUL R36, R36, R23 ;  /* 0x0000001724247220 */ /* 0x000fe20000400000 */
[----:B------:R-:W-:Y:S01]  /*3a20*/  F2FP.BF16.F32.PACK_AB R29, RZ, R29 ;  /* 0x0000001dff1d723e */ /* 0x000fe200000010ff */
[----:B------:R-:W-:Y:S01]  /*3a30*/  @P1 STG.E.U16 desc[UR36][R8.64], R26 ;  /* 0x0000001a08001986 */ /* 0x000fe2000c101524 */
[----:B------:R-:W-:Y:S01]  /*3a40*/  ISETP.GT.AND P1, PT, R3, 0x8, P0 ;  /* 0x000000080300780c */ /* 0x000fe20000724270 */
[-C--:B------:R-:W-:Y:S01]  /*3a50*/  FMUL R37, R37, R23.reuse ;  /* 0x0000001725257220 */ /* 0x080fe20000400000 */
[C---:B------:R-:W-:Y:S01]  /*3a60*/  ISETP.GT.AND P0, PT, R4.reuse, 0x10, PT ;  /* 0x000000100400780c */ /* 0x040fe20003f04270 */
[----:B------:R-:W-:Y:S01]  /*3a70*/  @P2 STG.E.U16 desc[UR36][R8.64+0x2], R27 ;  /* 0x0000021b08002986 */ /* 0x000fe2000c101524 */
[----:B------:R-:W-:Y:S01]  /*3a80*/  ISETP.GT.AND P2, PT, R4, 0x9, PT ;  /* 0x000000090400780c */ /* 0x000fe20003f44270 */
[-C--:B------:R-:W-:Y:S01]  /*3a90*/  FMUL R38, R38, R23.reuse ;  /* 0x0000001726267220 */ /* 0x080fe20000400000 */
[----:B------:R-:W-:Y:S01]  /*3aa0*/  F2FP.BF16.F32.PACK_AB R30, RZ, R30 ;  /* 0x0000001eff1e723e */ /* 0x000fe200000010ff */
[-C--:B------:R-:W-:Y:S01]  /*3ab0*/  FMUL R39, R39, R23.reuse ;  /* 0x0000001727277220 */ /* 0x080fe20000400000 */
[C---:B------:R-:W-:Y:S01]  /*3ac0*/  ISETP.GT.AND P3, PT, R3.reuse, RZ, P2 ;  /* 0x000000ff0300720c */ /* 0x040fe20001764270 */
[----:B------:R-:W-:Y:S01]  /*3ad0*/  @P4 STG.E.U16 desc[UR36][R6.64+0x10], R28 ;  /* 0x0000101c06004986 */ /* 0x000fe2000c101524 */
[----:B------:R-:W-:Y:S01]  /*3ae0*/  ISETP.GT.AND P2, PT, R3, 0x8, P2 ;  /* 0x000000080300780c */ /* 0x000fe20001744270 */
[----:B------:R-:W-:Y:S01]  /*3af0*/  FMUL R40, R40, R23 ;  /* 0x0000001728287220 */ /* 0x000fe20000400000 */
[----:B------:R-:W-:Y:S01]  /*3b00*/  F2FP.BF16.F32.PACK_AB R31, RZ, R31 ;  /* 0x0000001fff1f723e */ /* 0x000fe200000010ff */
[-C--:B------:R-:W-:Y:S01]  /*3b10*/  FMUL R41, R41, R23.reuse ;  /* 0x0000001729297220 */ /* 0x080fe20000400000 */
[----:B------:R-:W-:Y:S01]  /*3b20*/  ISETP.GT.AND P4, PT, R3, RZ, P0 ;  /* 0x000000ff0300720c */ /* 0x000fe20000784270 */
[-C--:B------:R-:W-:Y:S01]  /*3b30*/  FMUL R42, R42, R23.reuse ;  /* 0x000000172a2a7220 */ /* 0x080fe20000400000 */
[----:B------:R-:W-:Y:S01]  /*3b40*/  F2FP.BF16.F32.PACK_AB R32, RZ, R32 ;  /* 0x00000020ff20723e */ /* 0x000fe200000010ff */
[----:B------:R-:W-:Y:S01]  /*3b50*/  FMUL R43, R43, R23 ;  /* 0x000000172b2b7220 */ /* 0x000fe20000400000 */
[----:B------:R-:W-:Y:S01]  /*3b60*/  F2FP.BF16.F32.PACK_AB R33, RZ, R33 ;  /* 0x00000021ff21723e */ /* 0x000fe200000010ff */
[-C--:B------:R-:W-:Y:S01]  /*3b70*/  FMUL R44, R44, R23.reuse ;  /* 0x000000172c2c7220 */ /* 0x080fe20000400000 */
[----:B------:R-:W-:Y:S01]  /*3b80*/  F2FP.BF16.F32.PACK_AB R34, RZ, R34 ;  /* 0x00000022ff22723e */ /* 0x000fe200000010ff */
[----:B------:R-:W-:Y:S01]  /*3b90*/  @P3 STG.E.U16 desc[UR36][R6.64+0x12], R29 ;  /* 0x0000121d06003986 */ /* 0x000fe2000c101524 */
[----:B------:R-:W-:Y:S01]  /*3ba0*/  ISETP.GT.AND P3, PT, R4, 0x11, PT ;  /* 0x000000110400780c */ /* 0x000fe20003f64270 */
[----:B------:R-:W-:Y:S01]  /*3bb0*/  FMUL R45, R45, R23 ;  /* 0x000000172d2d7220 */ /* 0x000fe20000400000 */
[----:B------:R-:W-:Y:S01]  /*3bc0*/  F2FP.BF16.F32.PACK_AB R35, RZ, R35 ;  /* 0x00000023ff23723e */ /* 0x000fe200000010ff */
[----:B------:R-:W-:Y:S01]  /*3bd0*/  @P1 STG.E.U16 desc[UR36][R8.64+0x10], R30 ;  /* 0x0000101e08001986 */ /* 0x000fe2000c101524 */
[C---:B------:R-:W-:Y:S01]  /*3be0*/  ISETP.GT.AND P1, PT, R3.reuse, 0x8, P0 ;  /* 0x000000080300780c */ /* 0x040fe20000724270 */
[-C--:B------:R-:W-:Y:S01]  /*3bf0*/  FMUL R46, R46, R23.reuse ;  /* 0x000000172e2e7220 */ /* 0x080fe20000400000 */
[----:B------:R-:W-:Y:S01]  /*3c00*/  ISETP.GT.AND P0, PT, R4, 0x18, PT ;  /* 0x000000180400780c */ /* 0x000fe20003f04270 */
[----:B------:R-:W-:Y:S01]  /*3c10*/  @P2 STG.E.U16 desc[UR36][R8.64+0x12], R31 ;  /* 0x0000121f08002986 */ /* 0x000fe2000c101524 */
[----:B------:R-:W-:Y:S01]  /*3c20*/  ISETP.GT.AND P2, PT, R3, RZ, P3 ;  /* 0x000000ff0300720c */ /* 0x000fe20001f44270 */
[-C--:B------:R-:W-:Y:S01]  /*3c30*/  FMUL R47, R47, R23.reuse ;  /* 0x000000172f2f7220 */ /* 0x080fe20000400000 */
[C---:B------:R-:W-:Y:S01]  /*3c40*/  ISETP.GT.AND P3, PT, R3.reuse, 0x8, P3 ;  /* 0x000000080300780c */ /* 0x040fe20001f64270 */
[----:B------:R-:W-:Y:S01]  /*3c50*/  @P4 STG.E.U16 desc[UR36][R6.64+0x20], R32 ;  /* 0x0000202006004986 */ /* 0x000fe2000c101524 */
[----:B------:R-:W-:Y:S01]  /*3c60*/  ISETP.GT.AND P4, PT, R3, RZ, P0 ;  /* 0x000000ff0300720c */ /* 0x000fe20000784270 */
[-C--:B------:R-:W-:Y:S01]  /*3c70*/  FMUL R48, R48, R23.reuse ;  /* 0x0000001730307220 */ /* 0x080fe20000400000 */
[----:B------:R-:W-:Y:S01]  /*3c80*/  F2FP.BF16.F32.PACK_AB R36, RZ, R36 ;  /* 0x00000024ff24723e */ /* 0x000fe200000010ff */
[----:B------:R-:W-:Y:S01]  /*3c90*/  FMUL R49, R49, R23 ;  /* 0x0000001731317220 */ /* 0x000fe20000400000 */
[----:B------:R-:W-:Y:S01]  /*3ca0*/  F2FP.BF16.F32.PACK_AB R37, RZ, R37 ;  /* 0x00000025ff25723e */ /* 0x000fe200000010ff */
[-C--:B------:R-:W-:Y:S01]  /*3cb0*/  FMUL R50, R50, R23.reuse ;  /* 0x0000001732327220 */ /* 0x080fe20000400000 */
[----:B------:R-:W-:Y:S01]  /*3cc0*/  F2FP.BF16.F32.PACK_AB R38, RZ, R38 ;  /* 0x00000026ff26723e */ /* 0x000fe200000010ff */
[----:B------:R-:W-:Y:S01]  /*3cd0*/  FMUL R51, R51, R23 ;  /* 0x0000001733337220 */ /* 0x000fe20000400000 */
[----:B------:R-:W-:Y:S01]  /*3ce0*/  F2FP.BF16.F32.PACK_AB R39, RZ, R39 ;  /* 0x00000027ff27723e */ /* 0x000fe200000010ff */
[----:B------:R-:W-:Y:S01]  /*3cf0*/  @P2 STG.E.U16 desc[UR36][R6.64+0x22], R33 ;  /* 0x0000222106002986 */ /* 0x000fe2000c101524 */
[----:B------:R-:W-:Y:S01]  /*3d00*/  F2FP.BF16.F32.PACK_AB R40, RZ, R40 ;  /* 0x00000028ff28723e */ /* 0x000fe200000010ff */
        /* <DEDUP_REMOVED lines=10> */
[----:B------:R-:W-:Y:S01]  /*3db0*/  @P4 STG.E.U16 desc[UR36][R6.64+0x30], R36 ;  /* 0x0000302406004986 */ /* 0x000fe2000c101524 */
[----:B------:R-:W-:Y:S01]  /*3dc0*/  ISETP.GT.AND P2, PT, R3, RZ, P3 ;  /* 0x000000ff0300720c */ /* 0x000fe20001f44270 */
[----:B------:R-:W-:Y:S01]  /*3dd0*/  FMUL R55, R55, R23 ;  /* 0x0000001737377220 */ /* 0x000fe20000400000 */
[----:B------:R-:W-:-:S02]  /*3de0*/  ISETP.GT.AND P4, PT, R3, 0x8, P3 ;  /* 0x000000080300780c */ /* 0x000fc40001f84270 */
[C---:B------:R-:W-:Y:S02]  /*3df0*/  ISETP.GT.AND P3, PT, R3.reuse, RZ, P0 ;  /* 0x000000ff0300720c */ /* 0x040fe40000764270 */
[----:B------:R-:W-:Y:S02]  /*3e00*/  ISETP.GT.AND P0, PT, R3, 0x8, P0 ;  /* 0x000000080300780c */ /* 0x000fe40000704270 */
[----:B------:R-:W-:Y:S02]  /*3e10*/  F2FP.BF16.F32.PACK_AB R43, RZ, R43 ;  /* 0x0000002bff2b723e */ /* 0x000fe400000010ff */
[----:B------:R-:W-:Y:S02]  /*3e20*/  F2FP.BF16.F32.PACK_AB R44, RZ, R44 ;  /* 0x0000002cff2c723e */ /* 0x000fe400000010ff */
[----:B------:R-:W-:Y:S01]  /*3e30*/  F2FP.BF16.F32.PACK_AB R45, RZ, R45 ;  /* 0x0000002dff2d723e */ /* 0x000fe200000010ff */
[----:B------:R-:W-:Y:S01]  /*3e40*/  @P2 STG.E.U16 desc[UR36][R6.64+0x32], R37 ;  /* 0x0000322506002986 */ /* 0x000fe2000c101524 */
[----:B------:R-:W-:-:S02]  /*3e50*/  F2FP.BF16.F32.PACK_AB R46, RZ, R46 ;  /* 0x0000002eff2e723e */ /* 0x000fc400000010ff */
[----:B------:R-:W-:Y:S01]  /*3e60*/  F2FP.BF16.F32.PACK_AB R47, RZ, R47 ;  /* 0x0000002fff2f723e */ /* 0x000fe200000010ff */
[----:B------:R-:W-:Y:S01]  /*3e70*/  @P1 STG.E.U16 desc[UR36][R8.64+0x30], R38 ;  /* 0x0000302608001986 */ /* 0x000fe2000c101524 */
[C---:B------:R-:W-:Y:S02]  /*3e80*/  ISETP.GT.AND P1, PT, R4.reuse, 0x28, PT ;  /* 0x000000280400780c */ /* 0x040fe40003f24270 */
[----:B------:R-:W-:Y:S01]  /*3e90*/  F2FP.BF16.F32.PACK_AB R48, RZ, R48 ;  /* 0x00000030ff30723e */ /* 0x000fe200000010ff */
[----:B------:R-:W-:Y:S01]  /*3ea0*/  @P4 STG.E.U16 desc[UR36][R8.64+0x32], R39 ;  /* 0x0000322708004986 */ /* 0x000fe2000c101524 */
[----:B------:R-:W-:Y:S02]  /*3eb0*/  ISETP.GT.AND P4, PT, R4, 0x21, PT ;  /* 0x000000210400780c */ /* 0x000fe40003f84270 */
[----:B------:R-:W-:Y:S01]  /*3ec0*/  F2FP.BF16.F32.PACK_AB R49, RZ, R49 ;  /* 0x00000031ff31723e */ /* 0x000fe200000010ff */
[----:B------:R-:W-:Y:S01]  /*3ed0*/  @P3 STG.E.U16 desc[UR36][R6.64+0x40], R40 ;  /* 0x0000402806003986 */ /* 0x000fe2000c101524 */
[----:B------:R-:W-:-:S02]  /*3ee0*/  ISETP.GT.AND P2, PT, R3, RZ, P4 ;  /* 0x000000ff0300720c */ /* 0x000fc40002744270 */
[C---:B------:R-:W-:Y:S02]  /*3ef0*/  ISETP.GT.AND P4, PT, R3.reuse, 0x8, P4 ;  /* 0x000000080300780c */ /* 0x040fe40002784270 */
        /* <DEDUP_REMOVED lines=12> */
[C---:B------:R-:W-:Y:S02]  /*3fc0*/  ISETP.GT.AND P2, PT, R3.reuse, RZ, P0 ;  /* 0x000000ff0300720c */ /* 0x040fe40000744270 */
[----:B------:R-:W-:Y:S01]  /*3fd0*/  ISETP.GT.AND P0, PT, R3, 0x8, P0 ;  /* 0x000000080300780c */ /* 0x000fe20000704270 */
[----:B------:R-:W-:Y:S01]  /*3fe0*/  @P3 STG.E.U16 desc[UR36][R6.64+0x50], R44 ;  /* 0x0000502c06003986 */ /* 0x000fe2000c101524 */
[----:B------:R-:W-:-:S04]  /*3ff0*/  ISETP.GT.AND P3, PT, R4, 0x30, PT ;  /* 0x000000300400780c */ /* 0x000fc80003f64270 */
[C---:B------:R-:W-:Y:S02]  /*4000*/  ISETP.GT.AND P4, PT, R3.reuse, RZ, P3 ;  /* 0x000000ff0300720c */ /* 0x040fe40001f84270 */
[----:B------:R-:W-:-:S03]  /*4010*/  ISETP.GT.AND P3, PT, R3, 0x8, P3 ;  /* 0x000000080300780c */ /* 0x000fc60001f64270 */
[----:B------:R-:W-:Y:S01]  /*4020*/  @P2 STG.E.U16 desc[UR36][R6.64+0x52], R45 ;  /* 0x0000522d06002986 */ /* 0x000fe2000c101524 */
[----:B------:R-:W-:-:S03]  /*4030*/  ISETP.GT.AND P2, PT, R4, 0x39, PT ;  /* 0x000000390400780c */ /* 0x000fc60003f44270 */
[----:B------:R-:W-:Y:S01]  /*4040*/  @P1 STG.E.U16 desc[UR36][R8.64+0x50], R46 ;  /* 0x0000502e08001986 */ /* 0x000fe2000c101524 */
[----:B------:R-:W-:-:S03]  /*4050*/  ISETP.GT.AND P1, PT, R4, 0x38, PT ;  /* 0x000000380400780c */ /* 0x000fc60003f24270 */
[----:B------:R-:W-:Y:S01]  /*4060*/  @P0 STG.E.U16 desc[UR36][R8.64+0x52], R47 ;  /* 0x0000522f08000986 */ /* 0x000fe2000c101524 */
[----:B------:R-:W-:-:S03]  /*4070*/  ISETP.GT.AND P0, PT, R4, 0x31, PT ;  /* 0x000000310400780c */ /* 0x000fc60003f04270 */
[----:B------:R-:W-:Y:S01]  /*4080*/  @P4 STG.E.U16 desc[UR36][R6.64+0x60], R48 ;  /* 0x0000603006004986 */ /* 0x000fe2000c101524 */
[C---:B------:R-:W-:Y:S02]  /*4090*/  ISETP.GT.AND P4, PT, R3.reuse, RZ, P0 ;  /* 0x000000ff0300720c */ /* 0x040fe40000784270 */
[----:B------:R-:W-:-:S11]  /*40a0*/  ISETP.GT.AND P0, PT, R3, 0x8, P0 ;  /* 0x000000080300780c */ /* 0x000fd60000704270 */
[----:B------:R-:W-:Y:S02]  /*40b0*/  @P4 IMAD.MOV.U32 R4, RZ, RZ, R6 ;  /* 0x000000ffff044224 */ /* 0x000fe400078e0006 */
[----:B------:R-:W-:-:S05]  /*40c0*/  @P4 IMAD.MOV.U32 R5, RZ, RZ, R7 ;  /* 0x000000ffff054224 */ /* 0x000fca00078e0007 */
[----:B------:R0:W-:Y:S01]  /*40d0*/  @P4 STG.E.U16 desc[UR36][R4.64+0x62], R49 ;  /* 0x0000623104004986 */ /* 0x0001e2000c101524 */
[C---:B------:R-:W-:Y:S02]  /*40e0*/  ISETP.GT.AND P4, PT, R3.reuse, RZ, P2 ;  /* 0x000000ff0300720c */ /* 0x040fe40001784270 */
[----:B------:R-:W-:Y:S01]  /*40f0*/  ISETP.GT.AND P2, PT, R3, 0x8, P2 ;  /* 0x000000080300780c */ /* 0x000fe20001744270 */
[----:B0-----:R-:W-:Y:S02]  /*4100*/  @P3 IMAD.MOV.U32 R4, RZ, RZ, R8 ;  /* 0x000000ffff043224 */ /* 0x001fe400078e0008 */
[----:B------:R-:W-:-:S05]  /*4110*/  @P3 IMAD.MOV.U32 R5, RZ, RZ, R9 ;  /* 0x000000ffff053224 */ /* 0x000fca00078e0009 */
[----:B------:R0:W-:Y:S01]  /*4120*/  @P3 STG.E.U16 desc[UR36][R4.64+0x60], R50 ;  /* 0x0000603204003986 */ /* 0x0001e2000c101524 */
[C---:B------:R-:W-:Y:S02]  /*4130*/  ISETP.GT.AND P3, PT, R3.reuse, RZ, P1 ;  /* 0x000000ff0300720c */ /* 0x040fe40000f64270 */
[----:B------:R-:W-:Y:S01]  /*4140*/  ISETP.GT.AND P1, PT, R3, 0x8, P1 ;  /* 0x000000080300780c */ /* 0x000fe20000f24270 */
[----:B0-----:R-:W-:Y:S02]  /*4150*/  @P0 IMAD.MOV.U32 R4, RZ, RZ, R8 ;  /* 0x000000ffff040224 */ /* 0x001fe400078e0008 */
[----:B------:R-:W-:-:S05]  /*4160*/  @P0 IMAD.MOV.U32 R5, RZ, RZ, R9 ;  /* 0x000000ffff050224 */ /* 0x000fca00078e0009 */
[----:B------:R0:W-:Y:S03]  /*4170*/  @P0 STG.E.U16 desc[UR36][R4.64+0x62], R51 ;  /* 0x0000623304000986 */ /* 0x0001e6000c101524 */
[----:B0-----:R-:W-:Y:S02]  /*4180*/  @P3 IMAD.MOV.U32 R4, RZ, RZ, R6 ;  /* 0x000000ffff043224 */ /* 0x001fe400078e0006 */
[----:B------:R-:W-:-:S05]  /*4190*/  @P3 IMAD.MOV.U32 R5, RZ, RZ, R7 ;  /* 0x000000ffff053224 */ /* 0x000fca00078e0007 */
[----:B------:R0:W-:Y:S04]  /*41a0*/  @P3 STG.E.U16 desc[UR36][R4.64+0x70], R52 ;  /* 0x0000703404003986 */ /* 0x0001e8000c101524 */
[----:B------:R1:W-:Y:S01]  /*41b0*/  @P4 STG.E.U16 desc[UR36][R6.64+0x72], R53 ;  /* 0x0000723506004986 */ /* 0x0003e2000c101524 */
[----:B0-----:R-:W-:Y:S02]  /*41c0*/  @P1 IMAD.MOV.U32 R4, RZ, RZ, R8 ;  /* 0x000000ffff041224 */ /* 0x001fe400078e0008 */
[----:B------:R-:W-:-:S05]  /*41d0*/  @P1 IMAD.MOV.U32 R5, RZ, RZ, R9 ;  /* 0x000000ffff051224 */ /* 0x000fca00078e0009 */
[----:B------:R1:W-:Y:S04]  /*41e0*/  @P1 STG.E.U16 desc[UR36][R4.64+0x70], R54 ;  /* 0x0000703604001986 */ /* 0x0003e8000c101524 */
[----:B------:R1:W-:Y:S02]  /*41f0*/  @P2 STG.E.U16 desc[UR36][R8.64+0x72], R55 ;  /* 0x0000723708002986 */ /* 0x0003e4000c101524 */
.L_x_96:
[----:B------:R-:W-:Y:S05]  /*4200*/  BSYNC B0 ;  /* 0x0000000000007941 */ /* 0x000fea0003800000 */
.L_x_34:
[----:B------:R-:W-:Y:S01]  /*4210*/  ULDC UR4, c[0x0][0xc] ;  /* 0x0000030000047ab9 */ /* 0x000fe20000000800 */
[----:B------:R-:W-:Y:S01]  /*4220*/  ULDC UR5, c[0x0][0x10] ;  /* 0x0000040000057ab9 */ /* 0x000fe20000000800 */
[----:B------:R-:W0:Y:S01]  /*4230*/  LDC R3, c[0x0][0x14] ;  /* 0x00000500ff037b82 */ /* 0x000e220000000800 */
[----:B------:R-:W-:Y:S01]  /*4240*/  UIMAD.WIDE.U32 UR4, UR4, UR5, URZ ;  /* 0x00000005040472a5 */ /* 0x000fe2000f8e003f */
[----:B------:R-:W-:Y:S02]  /*4250*/  IMAD.MOV.U32 R61, RZ, RZ, -0x1 ;  /* 0xffffffffff3d7424 */ /* 0x000fe400078e00ff */
[----:B------:R-:W-:-:S03]  /*4260*/  IMAD.MOV.U32 R57, RZ, RZ, -0x1 ;  /* 0xffffffffff397424 */ /* 0x000fc600078e00ff */
[----:B0-----:R-:W-:-:S04]  /*4270*/  IMAD.WIDE.U32 R16, R3, UR4, R16 ;  /* 0x0000000403107c25 */ /* 0x001fc8000f8e0010 */
[----:B------:R-:W-:Y:S01]  /*4280*/  IMAD R3, R3, UR5, RZ ;  /* 0x0000000503037c24 */ /* 0x000fe2000f8e02ff */
[----:B------:R-:W-:Y:S02]  /*4290*/  ULDC.64 UR4, c[0x0][0x650] ;  /* 0x0001940000047ab9 */ /* 0x000fe40000000a00 */
[----:B------:R-:W-:Y:S01]  /*42a0*/  ISETP.GE.U32.AND P0, PT, R16, UR4, PT ;  /* 0x0000000410007c0c */ /* 0x000fe2000bf06070 */
[--C-:B------:R-:W-:Y:S01]  /*42b0*/  IMAD.IADD R17, R17, 0x1, R3.reuse ;  /* 0x0000000111117824 */ /* 0x100fe200078e0203 */
[----:B------:R-:W-:-:S04]  /*42c0*/  PRMT R3, RZ, 0x7610, R3 ;  /* 0x00007610ff037816 */ /* 0x000fc80000000003 */
[----:B------:R-:W-:-:S13]  /*42d0*/  ISETP.GE.U32.AND.EX P0, PT, R17, UR5, PT, P0 ;  /* 0x0000000511007c0c */ /* 0x000fda000bf06100 */
[----:B------:R-:W-:Y:S05]  /*42e0*/  @P0 BRA `(.L_x_97) ;  /* 0x0000000400640947 */ /* 0x000fea0003800000 */
[----:B---3--:R-:W0:Y:S01]  /*42f0*/  S2R R12, SR_CTAID.X ;  /* 0x00000000000c7919 */ /* 0x008e220000002500 */
[----:B-12-4-:R-:W1:Y:S01]  /*4300*/  LDC.64 R10, c[0x0][0x628] ;  /* 0x00018a00ff0a7b82 */ /* 0x016e620000000a00 */
[----:B------:R-:W-:Y:S01]  /*4310*/  ULDC UR4, c[0x0][0x150] ;  /* 0x0000540000047ab9 */ /* 0x000fe20000000800 */
[----:B------:R-:W-:Y:S01]  /*4320*/  IMAD.MOV.U32 R8, RZ, RZ, R16 ;  /* 0x000000ffff087224 */ /* 0x000fe200078e0010 */
[----:B-----5:R-:W2:Y:S01]  /*4330*/  S2R R24, SR_CTAID.Y ;  /* 0x0000000000187919 */ /* 0x020ea20000002600 */
[----:B------:R-:W-:-:S04]  /*4340*/  IMAD.MOV.U32 R9, RZ, RZ, R17 ;  /* 0x000000ffff097224 */ /* 0x000fc800078e0011 */
[----:B------:R-:W3:Y:S08]  /*4350*/  LDC R21, c[0x0][0x144] ;  /* 0x00005100ff157b82 */ /* 0x000ef00000000800 */
[----:B------:R-:W4:Y:S08]  /*4360*/  LDC R0, c[0x0][0x630] ;  /* 0x00018c00ff007b82 */ /* 0x000f300000000800 */
[----:B------:R-:W2:Y:S01]  /*4370*/  LDC.64 R14, c[0x0][0x620] ;  /* 0x00018800ff0e7b82 */ /* 0x000ea20000000a00 */
[----:B-1----:R-:W-:-:S04]  /*4380*/  ISETP.NE.U32.AND P0, PT, R10, RZ, PT ;  /* 0x000000ff0a00720c */ /* 0x002fc80003f05070 */
[----:B------:R-:W-:Y:S02]  /*4390*/  ISETP.NE.AND.EX P0, PT, R11, RZ, PT, P0 ;  /* 0x000000ff0b00720c */ /* 0x000fe40003f05300 */
[----:B0-----:R-:W-:-:S05]  /*43a0*/  I2FP.F32.U32 R3, R12 ;  /* 0x0000000c00037245 */ /* 0x001fca0000201000 */
[----:B------:R-:W-:-:S04]  /*43b0*/  FMUL R3, R3, UR4 ;  /* 0x0000000403037c20 */ /* 0x000fc80008400000 */
[----:B------:R0:W1:Y:S02]  /*43c0*/  F2I.U32.TRUNC.NTZ R20, R3 ;  /* 0x0000000300147305 */ /* 0x000064000020f000 */
[----:B---34-:R-:W-:Y:S05]  /*43d0*/  @!P0 BRA `(.L_x_98) ;  /* 0x0000000000288947 */ /* 0x018fea0003800000 */
[----:B0-----:R-:W0:Y:S02]  /*43e0*/  LDC R3, c[0x0][0x634] ;  /* 0x00018d00ff037b82 */ /* 0x001e240000000800 */
        /* <DEDUP_REMOVED lines=9> */
.L_x_98:
[----:B------:R-:W3:Y:S01]  /*4480*/  LDC.64 R28, c[0x0][0x640] ;  /* 0x00019000ff1c7b82 */ /* 0x000ee20000000a00 */
[-CC-:B------:R-:W-:Y:S01]  /*4490*/  SHF.R.U64 R57, R8, R0.reuse, R9.reuse ;  /* 0x0000000008397219 */ /* 0x180fe20000001209 */
[----:B-1----:R-:W-:Y:S01]  /*44a0*/  IMAD.MOV R20, RZ, RZ, -R20 ;  /* 0x000000ffff147224 */ /* 0x002fe200078e0a14 */
[----:B------:R-:W-:Y:S01]  /*44b0*/  SHF.R.U32.HI R0, RZ, R0, R9 ;  /* 0x00000000ff007219 */ /* 0x000fe20000011609 */
[----:B------:R-:W-:Y:S01]  /*44c0*/  ULDC UR4, c[0x0][0x154] ;  /* 0x0000550000047ab9 */ /* 0x000fe20000000800 */
[----:B0-----:R-:W-:Y:S01]  /*44d0*/  IADD3 R3, P0, RZ, -R57, RZ ;  /* 0x80000039ff037210 */ /* 0x001fe20007f1e0ff */
[----:B------:R-:W-:Y:S02]  /*44e0*/  IMAD R21, R21, R20, R12 ;  /* 0x0000001415157224 */ /* 0x000fe400078e020c */
[----:B------:R-:W0:Y:S01]  /*44f0*/  LDC R6, c[0x0][0x618] ;  /* 0x00018600ff067b82 */ /* 0x000e220000000800 */
[----:B------:R-:W-:Y:S02]  /*4500*/  IMAD.MOV.U32 R7, RZ, RZ, 0x1 ;  /* 0x00000001ff077424 */ /* 0x000fe400078e00ff */
[----:B------:R-:W-:-:S04]  /*4510*/  IMAD.X R5, RZ, RZ, ~R0, P0 ;  /* 0x000000ffff057224 */ /* 0x000fc800000e0e00 */
[-C--:B--2---:R-:W-:Y:S01]  /*4520*/  IMAD R0, R5, R14.reuse, RZ ;  /* 0x0000000e05007224 */ /* 0x084fe200078e02ff */
[----:B------:R-:W1:Y:S01]  /*4530*/  LDC R8, c[0x0][0x608] ;  /* 0x00018200ff087b82 */ /* 0x000e620000000800 */
[----:B------:R-:W-:-:S04]  /*4540*/  IMAD.WIDE.U32 R4, R3, R14, R16 ;  /* 0x0000000e03047225 */ /* 0x000fc800078e0010 */
[----:B------:R-:W-:Y:S01]  /*4550*/  IMAD R3, R3, R15, R0 ;  /* 0x0000000f03037224 */ /* 0x000fe200078e0200 */
[----:B------:R-:W-:Y:S02]  /*4560*/  I2FP.F32.U32 R0, R24 ;  /* 0x0000001800007245 */ /* 0x000fe40000201000 */
[----:B------:R-:W2:Y:S01]  /*4570*/  LDC R26, c[0x0][0x658] ;  /* 0x00019600ff1a7b82 */ /* 0x000ea20000000800 */
[----:B------:R-:W-:Y:S01]  /*4580*/  IMAD.IADD R3, R5, 0x1, R3 ;  /* 0x0000000105037824 */ /* 0x000fe200078e0203 */
[----:B---3--:R-:W-:Y:S01]  /*4590*/  ISETP.NE.U32.AND P0, PT, R28, RZ, PT ;  /* 0x000000ff1c00720c */ /* 0x008fe20003f05070 */
[----:B------:R-:W-:Y:S01]  /*45a0*/  FMUL R0, R0, UR4 ;  /* 0x0000000400007c20 */ /* 0x000fe20008400000 */
[----:B------:R-:W-:Y:S02]  /*45b0*/  IMAD.MOV.U32 R5, RZ, RZ, -0x1 ;  /* 0xffffffffff057424 */ /* 0x000fe400078e00ff */
[----:B------:R-:W-:Y:S01]  /*45c0*/  ISETP.NE.AND.EX P0, PT, R29, RZ, PT, P0 ;  /* 0x000000ff1d00720c */ /* 0x000fe20003f05300 */
[----:B------:R3:W4:Y:S01]  /*45d0*/  F2I.U32.TRUNC.NTZ R13, R0 ;  /* 0x00000000000d7305 */ /* 0x000722000020f000 */
[----:B------:R-:W3:Y:S01]  /*45e0*/  LDC R15, c[0x0][0x148] ;  /* 0x00005200ff0f7b82 */ /* 0x000ee20000000800 */
[----:B0-----:R-:W-:-:S02]  /*45f0*/  SHF.R.U64 R12, R4, R6, R3 ;  /* 0x00000006040c7219 */ /* 0x001fc40000001203 */
[----:B------:R-:W-:-:S05]  /*4600*/  SHF.R.U32.HI R3, RZ, R6, R3 ;  /* 0x00000006ff037219 */ /* 0x000fca0000011603 */
[----:B------:R-:W0:Y:S01]  /*4610*/  LDC R20, c[0x0][0x600] ;  /* 0x00018000ff147b82 */ /* 0x000e220000000800 */
[-CC-:B-1----:R-:W-:Y:S02]  /*4620*/  SHF.R.U64 R10, R12, R8.reuse, R3.reuse ;  /* 0x000000080c0a7219 */ /* 0x182fe40000001203 */
[----:B------:R-:W-:-:S05]  /*4630*/  SHF.R.U32.HI R3, RZ, R8, R3 ;  /* 0x00000008ff037219 */ /* 0x000fca0000011603 */
[----:B------:R-:W1:Y:S01]  /*4640*/  LDC R27, c[0x0][0x648] ;  /* 0x00019200ff1b7b82 */ /* 0x000e620000000800 */
[-C--:B--2---:R-:W-:Y:S02]  /*4650*/  SHF.L.U32 R4, R5, R26.reuse, RZ ;  /* 0x0000001a05047219 */ /* 0x084fe400000006ff */
[-CC-:B------:R-:W-:Y:S02]  /*4660*/  SHF.R.U64 R14, R10, R26.reuse, R3.reuse ;  /* 0x0000001a0a0e7219 */ /* 0x180fe40000001203 */
[----:B------:R-:W-:Y:S02]  /*4670*/  SHF.R.U32.HI R5, RZ, R26, R3 ;  /* 0x0000001aff057219 */ /* 0x000fe40000011603 */
[----:B------:R-:W-:Y:S01]  /*4680*/  LOP3.LUT R25, RZ, R4, RZ, 0x33, !PT ;  /* 0x00000004ff197212 */ /* 0x000fe200078e33ff */
[----:B------:R-:W2:Y:S01]  /*4690*/  LDC R30, c[0x0][0x638] ;  /* 0x00018e00ff1e7b82 */ /* 0x000ea20000000800 */
[----:B------:R-:W-:Y:S01]  /*46a0*/  SHF.L.U32 R26, R7, R26, RZ ;  /* 0x0000001a071a7219 */ /* 0x000fe200000006ff */
[----:B------:R-:W-:-:S06]  /*46b0*/  IMAD.MOV.U32 R4, RZ, RZ, R14 ;  /* 0x000000ffff047224 */ /* 0x000fcc00078e000e */
[----:B------:R-:W0:Y:S01]  /*46c0*/  LDC R31, c[0x0][0x610] ;  /* 0x00018400ff1f7b82 */ /* 0x000e220000000800 */
[----:B----4-:R-:W-:Y:S05]  /*46d0*/  @!P0 BRA `(.L_x_99) ;  /* 0x0000000000288947 */ /* 0x010fea0003800000 */
        /* <DEDUP_REMOVED lines=10> */
.L_x_99:
[----:B------:R-:W-:Y:S01]  /*4780*/  ISETP.NE.AND P0, PT, R2, 0x1, PT ;  /* 0x000000010200780c */ /* 0x000fe20003f05270 */
[----:B0-----:R-:W-:Y:S01]  /*4790*/  VIADD R7, R20, 0xffffffff ;  /* 0xffffffff14077836 */ /* 0x001fe20000000000 */
[----:B-1-3--:R-:W-:Y:S01]  /*47a0*/  SHF.R.U64 R0, R4, R27, R5 ;  /* 0x0000001b04007219 */ /* 0x00afe20000001205 */
[----:B------:R-:W-:Y:S01]  /*47b0*/  IMAD.MOV R13, RZ, RZ, -R13 ;  /* 0x000000ffff0d7224 */ /* 0x000fe200078e0a0d */
[----:B------:R-:W-:Y:S01]  /*47c0*/  LOP3.LUT R5, R10, R25, RZ, 0xc0, !PT ;  /* 0x000000190a057212 */ /* 0x000fe200078ec0ff */
[----:B------:R-:W-:Y:S01]  /*47d0*/  IMAD.MOV.U32 R4, RZ, RZ, 0x1 ;  /* 0x00000001ff047424 */ /* 0x000fe200078e00ff */
[----:B------:R-:W-:Y:S01]  /*47e0*/  LOP3.LUT R12, R12, R7, RZ, 0xc0, !PT ;  /* 0x000000070c0c7212 */ /* 0x000fe200078ec0ff */
[----:B------:R-:W-:Y:S02]  /*47f0*/  IMAD.MOV R3, RZ, RZ, -R0 ;  /* 0x000000ffff037224 */ /* 0x000fe400078e0a00 */
[----:B------:R-:W-:Y:S02]  /*4800*/  IMAD R0, R26, R0, R5 ;  /* 0x000000001a007224 */ /* 0x000fe400078e0205 */
[----:B--2---:R-:W-:-:S02]  /*4810*/  IMAD R3, R3, R30, R14 ;  /* 0x0000001e03037224 */ /* 0x004fc400078e020e */
[----:B------:R-:W-:Y:S02]  /*4820*/  @P0 IMAD R21, R15, R13, R24 ;  /* 0x0000000d0f150224 */ /* 0x000fe400078e0218 */
[----:B------:R-:W-:Y:S01]  /*4830*/  IMAD R5, R3, R20, R12 ;  /* 0x0000001403057224 */ /* 0x000fe200078e020c */
[----:B------:R-:W-:Y:S01]  /*4840*/  PRMT R3, R4, 0x7610, R3 ;  /* 0x0000761004037816 */ /* 0x000fe20000000003 */
[----:B------:R-:W-:-:S05]  /*4850*/  IMAD R0, R0, R31, R21 ;  /* 0x0000001f00007224 */ /* 0x000fca00078e0215 */
[----:B------:R-:W-:Y:S02]  /*4860*/  SEL R61, R5, R0, !P0 ;  /* 0x00000000053d7207 */ /* 0x000fe40004000000 */
[----:B------:R-:W-:-:S07]  /*4870*/  SEL R0, R0, R5, !P0 ;  /* 0x0000000500007207 */ /* 0x000fce0004000000 */
.L_x_97:
[----:B------:R-:W-:Y:S01]  /*4880*/  LOP3.LUT P0, RZ, R3, 0xff, RZ, 0xc0, !PT ;  /* 0x000000ff03ff7812 */ /* 0x000fe2000780c0ff */
[----:B------:R-:W-:-:S12]  /*4890*/  IMAD.MOV.U32 R60, RZ, RZ, R0 ;  /* 0x000000ffff3c7224 */ /* 0x000fd800078e0000 */
[----:B------:R-:W-:Y:S05]  /*48a0*/  @P0 BRA `(.L_x_100) ;  /* 0xffffffc8002c0947 */ /* 0x000fea000383ffff */
[----:B------:R-:W-:Y:S05]  /*48b0*/  EXIT ;  /* 0x000000000000794d */ /* 0x000fea0003800000 */
.L_x_7:
[----:B0-----:R-:W-:Y:S01]  /*48c0*/  ULDC.64 UR4, c[0x0][0x650] ;  /* 0x0001940000047ab9 */ /* 0x001fe20000000a00 */
        /* <DEDUP_REMOVED lines=25> */
.L_x_102:
[----:B------:R-:W0:Y:S01]  /*4a60*/  LDC.64 R28, c[0x0][0x640] ;  /* 0x00019000ff1c7b82 */ /* 0x000e220000000a00 */
[-CC-:B------:R-:W-:Y:S01]  /*4a70*/  SHF.R.U64 R22, R12, R6.reuse, R13.reuse ;  /* 0x000000060c167219 */ /* 0x180fe2000000120d */
[----:B------:R-:W-:Y:S01]  /*4a80*/  IMAD.MOV.U32 R30, RZ, RZ, 0x1 ;  /* 0x00000001ff1e7424 */ /* 0x000fe200078e00ff */
[----:B------:R-:W-:Y:S02]  /*4a90*/  SHF.R.U32.HI R6, RZ, R6, R13 ;  /* 0x00000006ff067219 */ /* 0x000fe4000001160d */
        /* <DEDUP_REMOVED lines=8> */
[----:B------:R-:W-:Y:S01]  /*4b20*/  IMAD.IADD R9, R9, 0x1, R11 ;  /* 0x0000000109097824 */ /* 0x000fe200078e020b */
[----:B0-----:R-:W-:-:S04]  /*4b30*/  ISETP.NE.U32.AND P0, PT, R28, RZ, PT ;  /* 0x000000ff1c00720c */ /* 0x001fc80003f05070 */
[----:B------:R-:W-:Y:S02]  /*4b40*/  ISETP.NE.AND.EX P0, PT, R29, RZ, PT, P0 ;  /* 0x000000ff1d00720c */ /* 0x000fe40003f05300 */
[----:B------:R-:W0:Y:S01]  /*4b50*/  LDC R20, c[0x0][0x600] ;  /* 0x00018000ff147b82 */ /* 0x000e220000000800 */
[-CC-:B-1----:R-:W-:Y:S01]  /*4b60*/  SHF.R.U64 R14, R8, R10.reuse, R9.reuse ;  /* 0x0000000a080e7219 */ /* 0x182fe20000001209 */
[----:B------:R-:W-:Y:S01]  /*4b70*/  IMAD.MOV.U32 R8, RZ, RZ, -0x1 ;  /* 0xffffffffff087424 */ /* 0x000fe200078e00ff */
[----:B------:R-:W-:-:S05]  /*4b80*/  SHF.R.U32.HI R9, RZ, R10, R9 ;  /* 0x0000000aff097219 */ /* 0x000fca0000011609 */
[----:B------:R-:W1:Y:S01]  /*4b90*/  LDC R24, c[0x0][0x648] ;  /* 0x00019200ff187b82 */ /* 0x000e620000000800 */
[-CC-:B--2---:R-:W-:Y:S02]  /*4ba0*/  SHF.R.U64 R23, R14, R12.reuse, R9.reuse ;  /* 0x0000000c0e177219 */ /* 0x184fe40000001209 */
[----:B------:R-:W-:-:S05]  /*4bb0*/  SHF.R.U32.HI R6, RZ, R12, R9 ;  /* 0x0000000cff067219 */ /* 0x000fca0000011609 */
[----:B------:R-:W2:Y:S01]  /*4bc0*/  LDC R26, c[0x0][0x638] ;  /* 0x00018e00ff1a7b82 */ /* 0x000ea20000000800 */
[-C--:B---3--:R-:W-:Y:S02]  /*4bd0*/  SHF.L.U32 R8, R8, R27.reuse, RZ ;  /* 0x0000001b08087219 */ /* 0x088fe400000006ff */
[-CC-:B------:R-:W-:Y:S02]  /*4be0*/  SHF.R.U64 R25, R23, R27.reuse, R6.reuse ;  /* 0x0000001b17197219 */ /* 0x180fe40000001206 */
[----:B------:R-:W-:Y:S02]  /*4bf0*/  LOP3.LUT R32, RZ, R8, RZ, 0x33, !PT ;  /* 0x00000008ff207212 */ /* 0x000fe400078e33ff */
[----:B------:R-:W-:Y:S01]  /*4c00*/  SHF.R.U32.HI R9, RZ, R27, R6 ;  /* 0x0000001bff097219 */ /* 0x000fe20000011606 */
[----:B------:R-:W3:Y:S01]  /*4c10*/  LDC R31, c[0x0][0x610] ;  /* 0x00018400ff1f7b82 */ /* 0x000ee20000000800 */
[----:B------:R-:W-:Y:S01]  /*4c20*/  IMAD.MOV.U32 R8, RZ, RZ, R25 ;  /* 0x000000ffff087224 */ /* 0x000fe200078e0019 */
[----:B------:R-:W-:Y:S06]  /*4c30*/  @!P0 BRA `(.L_x_103) ;  /* 0x0000000000288947 */ /* 0x000fec0003800000 */
        /* <DEDUP_REMOVED lines=10> */
.L_x_103:
[----:B------:R-:W-:Y:S02]  /*4ce0*/  ISETP.NE.AND P0, PT, R2, 0x1, PT ;  /* 0x000000010200780c */ /* 0x000fe40003f05270 */
[----:B-1----:R-:W-:Y:S01]  /*4cf0*/  SHF.R.U64 R6, R8, R24, R9 ;  /* 0x0000001808067219 */ /* 0x002fe20000001209 */
[----:B0-----:R-:W-:Y:S01]  /*4d00*/  VIADD R9, R20, 0xffffffff ;  /* 0xffffffff14097836 */ /* 0x001fe20000000000 */
[----:B------:R-:W-:Y:S02]  /*4d10*/  SHF.L.U32 R30, R30, R27, RZ ;  /* 0x0000001b1e1e7219 */ /* 0x000fe400000006ff */
[----:B------:R-:W-:Y:S01]  /*4d20*/  LOP3.LUT R5, R23, R32, RZ, 0xc0, !PT ;  /* 0x0000002017057212 */ /* 0x000fe200078ec0ff */
[----:B------:R-:W-:-:S04]  /*4d30*/  IMAD.MOV R8, RZ, RZ, -R6 ;  /* 0x000000ffff087224 */ /* 0x000fc800078e0a06 */
[----:B------:R-:W-:Y:S01]  /*4d40*/  IMAD R6, R30, R6, R5 ;  /* 0x000000061e067224 */ /* 0x000fe200078e0205 */
[----:B------:R-:W-:Y:S01]  /*4d50*/  LOP3.LUT R5, R14, R9, RZ, 0xc0, !PT ;  /* 0x000000090e057212 */ /* 0x000fe200078ec0ff */
[----:B------:R-:W-:Y:S02]  /*4d60*/  @P0 IMAD R3, R7, R21, R4 ;  /* 0x0000001507030224 */ /* 0x000fe400078e0204 */
[----:B--2---:R-:W-:Y:S02]  /*4d70*/  IMAD R4, R8, R26, R25 ;  /* 0x0000001a08047224 */ /* 0x004fe400078e0219 */
[----:B---3--:R-:W-:Y:S02]  /*4d80*/  IMAD R3, R6, R31, R3 ;  /* 0x0000001f06037224 */ /* 0x008fe400078e0203 */
[----:B------:R-:W-:Y:S02]  /*4d90*/  IMAD R4, R4, R20, R5 ;  /* 0x0000001404047224 */ /* 0x000fe400078e0205 */
[----:B------:R-:W-:-:S02]  /*4da0*/  IMAD.MOV.U32 R8, RZ, RZ, 0x1 ;  /* 0x00000001ff087424 */ /* 0x000fc400078e00ff */
[----:B------:R-:W-:Y:S01]  /*4db0*/  IMAD.MOV.U32 R6, RZ, RZ, R22 ;  /* 0x000000ffff067224 */ /* 0x000fe200078e0016 */
[----:B------:R-:W-:Y:S02]  /*4dc0*/  SEL R13, R4, R3, !P0 ;  /* 0x00000003040d7207 */ /* 0x000fe40004000000 */
[----:B------:R-:W-:-:S07]  /*4dd0*/  SEL R20, R3, R4, !P0 ;  /* 0x0000000403147207 */ /* 0x000fce0004000000 */
.L_x_101:
[----:B------:R-:W-:-:S08]  /*4de0*/  NOP ;  /* 0x0000000000007918 */ /* 0x000fd00000000000 */
[----:B------:R-:W0:-:S00]  /*4df0*/  USETMAXREG.DEALLOC.CTAPOOL 0x28 ;  /* 0x00000028000079c8 */ /* 0x000e0000080e0500 */
[----:B0-----:R-:W-:-:S13]  /*4e00*/  ISETP.NE.AND P0, PT, R0, RZ, PT ;  /* 0x000000ff0000720c */ /* 0x001fda0003f05270 */
[----:B------:R-:W-:Y:S05]  /*4e10*/  @P0 EXIT ;  /* 0x000000000000094d */ /* 0x000fea0003800000 */
[----:B------:R-:W-:Y:S01]  /*4e20*/  LOP3.LUT P0, RZ, R8, 0xff, RZ, 0xc0, !PT ;  /* 0x000000ff08ff7812 */ /* 0x000fe2000780c0ff */
[----:B------:R-:W-:Y:S02]  /*4e30*/  IMAD.MOV.U32 R0, RZ, RZ, 0x1 ;  /* 0x00000001ff007424 */ /* 0x000fe400078e00ff */
[----:B------:R-:W-:-:S10]  /*4e40*/  IMAD.MOV.U32 R3, RZ, RZ, RZ ;  /* 0x000000ffff037224 */ /* 0x000fd400078e00ff */
[----:B------:R-:W-:Y:S05]  /*4e50*/  @!P0 BRA `(.L_x_104) ;  /* 0x0000000c00388947 */ /* 0x000fea0003800000 */
[----:B------:R-:W0:Y:S01]  /*4e60*/  LDC R0, c[0x0][0x28c] ;  /* 0x0000a300ff007b82 */ /* 0x000e220000000800 */
[----:B------:R-:W-:Y:S01]  /*4e70*/  ULDC UR5, c[0x0][0x658] ;  /* 0x0001960000057ab9 */ /* 0x000fe20000000800 */
[----:B------:R-:W-:Y:S01]  /*4e80*/  UMOV UR7, 0xffffffff ;  /* 0xffffffff00077882 */ /* 0x000fe20000000000 */
[----:B------:R-:W-:Y:S01]  /*4e90*/  ULDC UR6, c[0x0][0xc] ;  /* 0x0000030000067ab9 */ /* 0x000fe20000000800 */
[----:B------:R-:W-:Y:S01]  /*4ea0*/  USHF.L.U32 UR8, UR7, UR5, URZ ;  /* 0x0000000507087299 */ /* 0x000fe2000800063f */
[----:B------:R-:W-:Y:S01]  /*4eb0*/  BSSY B0, `(.L_x_104) ;  /* 0x00000c8000007945 */ /* 0x000fe20003800000 */
[----:B------:R-:W-:Y:S01]  /*4ec0*/  UMOV UR9, 0x1 ;  /* 0x0000000100097882 */ /* 0x000fe20000000000 */
[----:B------:R-:W-:Y:S01]  /*4ed0*/  ULDC UR7, c[0x0][0x10] ;  /* 0x0000040000077ab9 */ /* 0x000fe20000000800 */
[----:B------:R-:W1:Y:S01]  /*4ee0*/  S2UR UR10, SR_CgaCtaId ;  /* 0x00000000000a79c3 */ /* 0x000e620000008800 */
[----:B------:R-:W-:Y:S01]  /*4ef0*/  UIMAD.WIDE.U32 UR6, UR6, UR7, URZ ;  /* 0x00000007060672a5 */ /* 0x000fe2000f8e003f */
[----:B------:R-:W-:Y:S01]  /*4f00*/  IMAD.MOV.U32 R9, RZ, RZ, 0x1 ;  /* 0x00000001ff097424 */ /* 0x000fe200078e00ff */
[----:B------:R-:W-:Y:S01]  /*4f10*/  USHF.L.U32 UR18, UR9, UR5, URZ ;  /* 0x0000000509127299 */ /* 0x000fe2000800063f */
[----:B------:R-:W-:Y:S01]  /*4f20*/  LOP3.LUT R8, R19, 0x2, RZ, 0xfc, !PT ;  /* 0x0000000213087812 */ /* 0x000fe200078efcff */
[----:B------:R-:W-:Y:S01]  /*4f30*/  ULDC UR4, c[0x0][0x600] ;  /* 0x0001800000047ab9 */ /* 0x000fe20000000800 */
[----:B------:R-:W-:Y:S01]  /*4f40*/  ULDC UR5, c[0x0][0x14] ;  /* 0x0000050000057ab9 */ /* 0x000fe20000000800 */
[----:B------:R-:W-:-:S02]  /*4f50*/  UIADD3 UR4, UR4, -0x1, URZ ;  /* 0xffffffff04047890 */ /* 0x000fc4000fffe03f */
[----:B------:R-:W-:Y:S02]  /*4f60*/  UIMAD.WIDE.U32 UR20, UR6, UR5, URZ ;  /* 0x00000005061472a5 */ /* 0x000fe4000f8e003f */
[----:B------:R-:W-:Y:S02]  /*4f70*/  UIMAD UR13, UR7, UR5, URZ ;  /* 0x00000005070d72a4 */ /* 0x000fe4000f8e023f */
[----:B------:R-:W-:Y:S02]  /*4f80*/  ULOP3.LUT UR17, URZ, UR8, URZ, 0x33, !UPT ;  /* 0x000000083f117292 */ /* 0x000fe4000f8e333f */
[----:B------:R-:W-:Y:S01]  /*4f90*/  UIADD3 UR13, UR21, UR13, URZ ;  /* 0x0000000d150d7290 */ /* 0x000fe2000fffe03f */
[----:B0-----:R-:W-:Y:S01]  /*4fa0*/  VIADD R0, R0, 0x3f ;  /* 0x0000003f00007836 */ /* 0x001fe20000000000 */
[----:B------:R-:W-:-:S04]  /*4fb0*/  ULDC.64 UR22, c[0x0][0x198] ;  /* 0x0000660000167ab9 */ /* 0x000fc80000000a00 */
[----:B------:R-:W-:Y:S01]  /*4fc0*/  SHF.R.S32.HI R3, RZ, 0x1f, R0 ;  /* 0x0000001fff037819 */ /* 0x000fe20000011400 */
[----:B-1----:R-:W-:-:S03]  /*4fd0*/  IMAD.U32 R11, RZ, RZ, UR10 ;  /* 0x0000000aff0b7e24 */ /* 0x002fc6000f8e00ff */
[----:B------:R-:W-:Y:S01]  /*4fe0*/  LEA.HI R3, R3, R0, RZ, 0x6 ;  /* 0x0000000003037211 */ /* 0x000fe200078f30ff */
[----:B------:R-:W-:-:S03]  /*4ff0*/  IMAD.MOV.U32 R0, RZ, RZ, 0x1 ;  /* 0x00000001ff007424 */ /* 0x000fc600078e00ff */
[----:B------:R-:W-:Y:S01]  /*5000*/  SHF.R.S32.HI R10, RZ, 0x6, R3 ;  /* 0x00000006ff0a7819 */ /* 0x000fe20000011403 */
[----:B------:R-:W-:-:S04]  /*5010*/  IMAD.MOV.U32 R3, RZ, RZ, RZ ;  /* 0x000000ffff037224 */ /* 0x000fc800078e00ff */
[----:B------:R-:W-:-:S07]  /*5020*/  VIADD R12, R10, 0x1 ;  /* 0x000000010a0c7836 */ /* 0x000fce0000000000 */
.L_x_115:
[----:B------:R-:W-:-:S03]  /*5030*/  UMOV UR5, 0xffffffff ;  /* 0xffffffff00057882 */ /* 0x000fc60000000000 */
[----:B------:R-:W-:Y:S05]  /*5040*/  BRA.DIV UR5, `(.L_x_105) ;  /* 0x0000000e05807947 */ /* 0x000fea000b800000 */
[----:B------:R-:W-:-:S13]  /*5050*/  ELECT P6, URZ, PT ;  /* 0x00000000003f782f */ /* 0x000fda00038c0000 */
.L_x_125:
[----:B------:R-:W0:Y:S01]  /*5060*/  LDC R4, c[0x0][0x28c] ;  /* 0x0000a300ff047b82 */ /* 0x000e220000000800 */
[----:B------:R-:W-:Y:S01]  /*5070*/  BSSY B1, `(.L_x_106) ;  /* 0x0000039000017945 */ /* 0x000fe20003800000 */
[----:B0-----:R-:W-:-:S13]  /*5080*/  ISETP.LT.OR P6, PT, R4, 0x1, !P6 ;  /* 0x000000010400780c */ /* 0x001fda00077c1670 */
[----:B------:R-:W-:Y:S05]  /*5090*/  @P6 BRA `(.L_x_107) ;  /* 0x0000000000d86947 */ /* 0x000fea0003800000 */
[----:B------:R-:W-:Y:S02]  /*50a0*/  IMAD R20, R20, 0x2, R11 ;  /* 0x0000000214147824 */ /* 0x000fe400078e020b */
[----:B------:R-:W-:Y:S02]  /*50b0*/  IMAD.SHL.U32 R15, R13, 0x40, RZ ;  /* 0x000000400d0f7824 */ /* 0x000fe400078e00ff */
[----:B------:R-:W-:Y:S02]  /*50c0*/  IMAD.MOV.U32 R21, RZ, RZ, RZ ;  /* 0x000000ffff157224 */ /* 0x000fe400078e00ff */
[----:B------:R-:W-:Y:S02]  /*50d0*/  IMAD.MOV.U32 R4, RZ, RZ, R12 ;  /* 0x000000ffff047224 */ /* 0x000fe400078e000c */
[----:B------:R-:W-:Y:S02]  /*50e0*/  IMAD.MOV.U32 R5, RZ, RZ, R0 ;  /* 0x000000ffff057224 */ /* 0x000fe400078e0000 */
[----:B------:R-:W-:-:S02]  /*50f0*/  IMAD.MOV.U32 R7, RZ, RZ, R3 ;  /* 0x000000ffff077224 */ /* 0x000fc400078e0003 */
[----:B------:R-:W-:-:S07]  /*5100*/  IMAD.SHL.U32 R20, R20, 0x40, RZ ;  /* 0x0000004014147824 */ /* 0x000fce00078e00ff */
.L_x_110:
[----:B------:R-:W0:Y:S01]  /*5110*/  S2UR UR5, SR_CgaCtaId ;  /* 0x00000000000579c3 */ /* 0x000e220000008800 */
[----:B------:R-:W-:Y:S02]  /*5120*/  MOV R14, 0x400 ;  /* 0x00000400000e7802 */ /* 0x000fe40000000f00 */
[----:B------:R-:W-:Y:S02]  /*5130*/  SHF.L.U32 R13, R5, 0x1f, RZ ;  /* 0x0000001f050d7819 */ /* 0x000fe400000006ff */
[----:B------:R-:W-:Y:S01]  /*5140*/  LOP3.LUT P1, RZ, R18, 0x7f, RZ, 0xc0, !PT ;  /* 0x0000007f12ff7812 */ /* 0x000fe2000782c0ff */
[----:B0-----:R-:W-:-:S05]  /*5150*/  IMAD.U32 R11, RZ, RZ, UR5 ;  /* 0x00000005ff0b7e24 */ /* 0x001fca000f8e00ff */
[----:B------:R-:W-:-:S07]  /*5160*/  LEA R24, R11, R14, 0x18 ;  /* 0x0000000e0b187211 */ /* 0x000fce00078ec0ff */
[----:B------:R-:W0:Y:S01]  /*5170*/  @!P1 LDC R14, c[0x0][0x500] ;  /* 0x00014000ff0e9b82 */ /* 0x000e220000000800 */
[----:B------:R-:W-:-:S04]  /*5180*/  IMAD R22, R7, 0x8, R24 ;  /* 0x0000000807167824 */ /* 0x000fc800078e0218 */
[----:B------:R-:W1:Y:S02]  /*5190*/  SYNCS.PHASECHK.TRANS64.TRYWAIT P0, [R22+URZ+0x18], R13 ;  /* 0x0000180d160075a7 */ /* 0x000e64000800017f */
[----:B-1----:R-:W-:Y:S05]  /*51a0*/  @!P0 BRA `(.L_x_108) ;  /* 0x0000000c00488947 */ /* 0x002fea0003800000 */
.L_x_126:
[----:B-1----:R-:W-:Y:S01]  /*51b0*/  PRMT R13, R8, 0x9910, RZ ;  /* 0x00009910080d7816 */ /* 0x002fe200000000ff */
[----:B0-----:R0:W-:Y:S03]  /*51c0*/  @!P1 SYNCS.ARRIVE.TRANS64 RZ, [R22+URZ], R14 ;  /* 0x0000000e16ff99a7 */ /* 0x0011e6000800003f */
[----:B------:R-:W-:-:S13]  /*51d0*/  ISETP.NE.AND P0, PT, R13, 0x2, PT ;  /* 0x000000020d00780c */ /* 0x000fda0003f05270 */
[----:B0-----:R-:W-:Y:S05]  /*51e0*/  @P0 BRA `(.L_x_109) ;  /* 0x0000000000040947 */ /* 0x001fea0003800000 */
[----:B------:R-:W-:Y:S01]  /*51f0*/  BPT.TRAP 0x1 ;  /* 0x000000040000795c */ /* 0x000fe20000300000 */
.L_x_109:
[----:B------:R-:W-:Y:S01]  /*5200*/  IMAD.SHL.U32 R14, R7, 0x2000, RZ ;  /* 0x00002000070e7824 */ /* 0x000fe200078e00ff */
[----:B------:R-:W-:Y:S01]  /*5210*/  R2UR UR9, R22 ;  /* 0x00000000160972ca */ /* 0x000fe200000e0000 */
[----:B------:R-:W-:Y:S01]  /*5220*/  VIADD R4, R4, 0xffffffff ;  /* 0xffffffff04047836 */ /* 0x000fe20000000000 */
[----:B------:R-:W-:Y:S01]  /*5230*/  R2UR UR11, R20 ;  /* 0x00000000140b72ca */ /* 0x000fe200000e0000 */
[--C-:B------:R-:W-:Y:S01]  /*5240*/  IMAD R13, R11, 0x1000, R14.reuse ;  /* 0x000010000b0d7824 */ /* 0x100fe200078e020e */
[----:B------:R-:W-:Y:S01]  /*5250*/  IADD3 R14, R24, 0xc100, R14 ;  /* 0x0000c100180e7810 */ /* 0x000fe20007ffe00e */
[----:B------:R-:W-:Y:S01]  /*5260*/  UIADD3 UR6, UP0, UR22, 0xf0, URZ ;  /* 0x000000f016067890 */ /* 0x000fe2000ff1e03f */
[----:B------:R-:W-:Y:S01]  /*5270*/  R2UR UR10, R21 ;  /* 0x00000000150a72ca */ /* 0x000fe200000e0000 */
[----:B------:R-:W-:Y:S01]  /*5280*/  IMAD R13, R13, 0x2, R24 ;  /* 0x000000020d0d7824 */ /* 0x000fe200078e0218 */
[----:B------:R-:W-:Y:S01]  /*5290*/  R2UR UR12, R6 ;  /* 0x00000000060c72ca */ /* 0x000fe200000e0000 */
[----:B------:R-:W-:Y:S01]  /*52a0*/  UIADD3 UR24, UP1, UR22, 0x1f0, URZ ;  /* 0x000001f016187890 */ /* 0x000fe2000ff3e03f */
[----:B------:R-:W-:Y:S01]  /*52b0*/  R2UR UR16, R14 ;  /* 0x000000000e1072ca */ /* 0x000fe200000e0000 */
[----:B------:R-:W-:Y:S01]  /*52c0*/  UIADD3.X UR7, URZ, UR23, URZ, UP0, !UPT ;  /* 0x000000173f077290 */ /* 0x000fe200087fe43f */
[----:B------:R-:W-:Y:S01]  /*52d0*/  R2UR UR5, R13 ;  /* 0x000000000d0572ca */ /* 0x000fe200000e0000 */
[----:B------:R-:W-:Y:S01]  /*52e0*/  VIADD R7, R7, 0x1 ;  /* 0x0000000107077836 */ /* 0x000fe20000000000 */
[----:B------:R-:W-:Y:S01]  /*52f0*/  R2UR UR19, R15 ;  /* 0x000000000f1372ca */ /* 0x000fe200000e0000 */
[----:B------:R-:W-:Y:S01]  /*5300*/  UIADD3.X UR25, URZ, UR23, URZ, UP1, !UPT ;  /* 0x000000173f197290 */ /* 0x000fe20008ffe43f */
[----:B------:R-:W-:Y:S01]  /*5310*/  ISETP.GT.AND P1, PT, R4, 0x1, PT ;  /* 0x000000010400780c */ /* 0x000fe20003f24270 */
[----:B------:R-:W-:Y:S01]  /*5320*/  UMOV UR14, 0x0 ;  /* 0x00000000000e7882 */ /* 0x000fe20000000000 */
[----:B------:R-:W-:Y:S01]  /*5330*/  UMOV UR15, 0x10000000 ;  /* 0x10000000000f7882 */ /* 0x000fe20000000000 */
[----:B------:R-:W-:Y:S01]  /*5340*/  ISETP.NE.AND P0, PT, R7, 0x3, PT ;  /* 0x000000030700780c */ /* 0x000fe20003f05270 */
[----:B------:R-:W-:-:S03]  /*5350*/  VIADD R21, R21, 0x40 ;  /* 0x0000004015157836 */ /* 0x000fc60000000000 */
[----:B------:R-:W-:Y:S02]  /*5360*/  SEL R14, RZ, 0x1, P0 ;  /* 0x00000001ff0e7807 */ /* 0x000fe40000000000 */
[----:B------:R-:W-:Y:S01]  /*5370*/  UIADD3 UR8, UR5, 0x100, URZ ;  /* 0x0000010005087890 */ /* 0x000fe2000fffe03f */
[----:B------:R-:W-:Y:S02]  /*5380*/  SEL R7, R7, RZ, P0 ;  /* 0x000000ff07077207 */ /* 0x000fe40000000000 */
[----:B------:R-:W-:Y:S01]  /*5390*/  UMOV UR5, 0x30000 ;  /* 0x0003000000057882 */ /* 0x000fe20000000000 */
[----:B------:R-:W-:-:S05]  /*53a0*/  LOP3.LUT R5, R5, R14, RZ, 0x3c, !PT ;  /* 0x0000000e05057212 */ /* 0x000fca00078e3cff */
[----:B------:R0:W-:Y:S02]  /*53b0*/  UTMALDG.3D.MULTICAST [UR8], [UR6], UR5, desc[UR14] ;  /* 0x00000e08060073b4 */ /* 0x0001e40008011805 */
[----:B0-----:R-:W-:Y:S01]  /*53c0*/  UMOV UR8, UR16 ;  /* 0x0000001000087c82 */ /* 0x001fe20008000000 */
[----:B------:R-:W-:Y:S02]  /*53d0*/  UMOV UR11, UR19 ;  /* 0x00000013000b7c82 */ /* 0x000fe40008000000 */
[----:B------:R0:W-:Y:S02]  /*53e0*/  UTMALDG.3D [UR8], [UR24], desc[UR14] ;  /* 0x00000e08180075b4 */ /* 0x0001e40008011000 */
[----:B0-----:R-:W-:Y:S05]  /*53f0*/  @P1 BRA `(.L_x_110) ;  /* 0xfffffffc00441947 */ /* 0x001fea000383ffff */
.L_x_107:
[----:B------:R-:W-:Y:S05]  /*5400*/  BSYNC B1 ;  /* 0x0000000000017941 */ /* 0x000fea0003800000 */
.L_x_106:
[----:B------:R-:W-:Y:S01]  /*5410*/  LOP3.LUT P1, RZ, R9, 0xff, RZ, 0xc0, !PT ;  /* 0x000000ff09ff7812 */ /* 0x000fe2000782c0ff */
[C---:B------:R-:W-:Y:S01]  /*5420*/  IMAD.IADD R6, R10.reuse, 0x1, R3 ;  /* 0x000000010a067824 */ /* 0x040fe200078e0203 */
[----:B------:R-:W-:Y:S01]  /*5430*/  ULDC.64 UR6, c[0x0][0x650] ;  /* 0x0001940000067ab9 */ /* 0x000fe20000000a00 */
[----:B------:R-:W-:Y:S01]  /*5440*/  ISETP.GE.U32.AND P2, PT, R10, 0x3, PT ;  /* 0x000000030a00780c */ /* 0x000fe20003f46070 */
[----:B------:R-:W-:Y:S01]  /*5450*/  BSSY B1, `(.L_x_111) ;  /* 0x000006b000017945 */ /* 0x000fe20003800000 */
[----:B------:R-:W-:Y:S01]  /*5460*/  IMAD.MOV.U32 R20, RZ, RZ, -0x1 ;  /* 0xffffffffff147424 */ /* 0x000fe200078e00ff */
[----:B------:R-:W-:Y:S01]  /*5470*/  ISETP.GT.U32.AND P0, PT, R6, 0x2, PT ;  /* 0x000000020600780c */ /* 0x000fe20003f04070 */
[----:B------:R-:W-:Y:S01]  /*5480*/  IMAD.MOV.U32 R13, RZ, RZ, -0x1 ;  /* 0xffffffffff0d7424 */ /* 0x000fe200078e00ff */
[----:B------:R-:W-:Y:S02]  /*5490*/  PRMT R9, RZ, 0x7610, R9 ;  /* 0x00007610ff097816 */ /* 0x000fe40000000009 */
[----:B------:R-:W-:-:S03]  /*54a0*/  ISETP.LT.U32.AND P0, PT, R10, 0x3, P0 ;  /* 0x000000030a00780c */ /* 0x000fc60000701070 */
[----:B------:R-:W0:Y:S01]  /*54b0*/  @P1 S2R R11, SR_CgaCtaId ;  /* 0x00000000000b1919 */ /* 0x000e220000008800 */
[----:B------:R-:W-:-:S04]  /*54c0*/  @P1 MOV R4, 0x400 ;  /* 0x0000040000041802 */ /* 0x000fc80000000f00 */
[----:B0-----:R-:W-:Y:S01]  /*54d0*/  @P1 LEA R3, R11, R4, 0x18 ;  /* 0x000000040b031211 */ /* 0x001fe200078ec0ff */
[----:B------:R-:W-:-:S03]  /*54e0*/  IMAD.WIDE.U32 R4, R6, -0x55555555, RZ ;  /* 0xaaaaaaab06047825 */ /* 0x000fc600078e00ff */
[----:B------:R0:W-:Y:S01]  /*54f0*/  @P1 SYNCS.ARRIVE.TRANS64.A1T0 RZ, [R3+URZ+0x48], RZ ;  /* 0x000048ff03ff19a7 */ /* 0x0001e2000810003f */
[----:B------:R-:W-:Y:S02]  /*5500*/  IADD3 R16, P1, R16, UR20, RZ ;  /* 0x0000001410107c10 */ /* 0x000fe4000ff3e0ff */
[----:B------:R-:W-:Y:S02]  /*5510*/  SHF.R.U32.HI R5, RZ, 0x1, R5 ;  /* 0x00000001ff057819 */ /* 0x000fe40000011605 */
[----:B------:R-:W-:Y:S02]  /*5520*/  IADD3.X R17, R17, UR13, RZ, P1, !PT ;  /* 0x0000000d11117c10 */ /* 0x000fe40008ffe4ff */
[----:B------:R-:W-:Y:S02]  /*5530*/  PRMT R4, RZ, 0x7610, R4 ;  /* 0x00007610ff047816 */ /* 0x000fe40000000004 */
[----:B0-----:R-:W-:Y:S02]  /*5540*/  SEL R3, RZ, 0x1, !P0 ;  /* 0x00000001ff037807 */ /* 0x001fe40004000000 */
[----:B------:R-:W-:-:S02]  /*5550*/  ISETP.GE.U32.AND P0, PT, R16, UR6, PT ;  /* 0x0000000610007c0c */ /* 0x000fc4000bf06070 */
[----:B------:R-:W-:Y:S01]  /*5560*/  LOP3.LUT R0, R0, R3, RZ, 0x3c, !PT ;  /* 0x0000000300007212 */ /* 0x000fe200078e3cff */
[----:B------:R-:W-:Y:S01]  /*5570*/  IMAD R3, R5, -0x3, R6 ;  /* 0xfffffffd05037824 */ /* 0x000fe200078e0206 */
[----:B------:R-:W-:Y:S01]  /*5580*/  ISETP.GE.U32.AND.EX P0, PT, R17, UR7, PT, P0 ;  /* 0x0000000711007c0c */ /* 0x000fe2000bf06100 */
[----:B------:R-:W-:Y:S01]  /*5590*/  IMAD.MOV.U32 R6, RZ, RZ, -0x1 ;  /* 0xffffffffff067424 */ /* 0x000fe200078e00ff */
[----:B------:R-:W-:-:S11]  /*55a0*/  @P2 LOP3.LUT R0, R0, 0x1, R5, 0x78, !PT ;  /* 0x0000000100002812 */ /* 0x000fd600078e7805 */
[----:B------:R-:W-:Y:S05]  /*55b0*/  @P0 BRA `(.L_x_112) ;  /* 0x0000000400500947 */ /* 0x000fea0003800000 */
[----:B------:R-:W0:Y:S01]  /*55c0*/  S2R R15, SR_CTAID.X ;  /* 0x00000000000f7919 */ /* 0x000e220000002500 */
[----:B------:R-:W-:Y:S01]  /*55d0*/  ULDC.64 UR6, c[0x0][0x628] ;  /* 0x00018a0000067ab9 */ /* 0x000fe20000000a00 */
[----:B------:R-:W1:Y:S01]  /*55e0*/  LDC R20, c[0x0][0x144] ;  /* 0x00005100ff147b82 */ /* 0x000e620000000800 */
[----:B------:R-:W-:Y:S01]  /*55f0*/  ISETP.NE.U32.AND P0, PT, RZ, UR6, PT ;  /* 0x00000006ff007c0c */ /* 0x000fe2000bf05070 */
[----:B------:R-:W2:Y:S01]  /*5600*/  S2R R13, SR_CTAID.Y ;  /* 0x00000000000d7919 */ /* 0x000ea20000002600 */
[----:B------:R-:W-:Y:S01]  /*5610*/  ULDC UR8, c[0x0][0x630] ;  /* 0x00018c0000087ab9 */ /* 0x000fe20000000800 */
[----:B------:R-:W-:Y:S01]  /*5620*/  ULDC UR9, c[0x0][0x150] ;  /* 0x0000540000097ab9 */ /* 0x000fe20000000800 */
[----:B------:R-:W-:Y:S01]  /*5630*/  ISETP.NE.AND.EX P0, PT, RZ, UR7, PT, P0 ;  /* 0x00000007ff007c0c */ /* 0x000fe2000bf05300 */
[----:B------:R-:W-:Y:S02]  /*5640*/  IMAD.MOV.U32 R4, RZ, RZ, R16 ;  /* 0x000000ffff047224 */ /* 0x000fe400078e0010 */
[----:B------:R-:W-:Y:S01]  /*5650*/  IMAD.MOV.U32 R5, RZ, RZ, R17 ;  /* 0x000000ffff057224 */ /* 0x000fe200078e0011 */
[----:B0-----:R-:W-:-:S09]  /*5660*/  I2FP.F32.U32 R22, R15 ;  /* 0x0000000f00167245 */ /* 0x001fd20000201000 */
[----:B------:R-:W-:Y:S05]  /*5670*/  @!P0 BRA `(.L_x_113) ;  /* 0x0000000000288947 */ /* 0x000fea0003800000 */
[----:B------:R-:W-:Y:S02]  /*5680*/  ULDC UR5, c[0x0][0x634] ;  /* 0x00018d0000057ab9 */ /* 0x000fe40000000800 */
[----:B------:R-:W-:-:S05]  /*5690*/  IADD3 R5, P0, R16, UR5, RZ ;  /* 0x0000000510057c10 */ /* 0x000fca000ff1e0ff */
[----:B------:R-:W-:-:S04]  /*56a0*/  IMAD.X R21, RZ, RZ, R17, P0 ;  /* 0x000000ffff157224 */ /* 0x000fc800000e0611 */
[----:B------:R-:W-:-:S04]  /*56b0*/  IMAD.WIDE.U32 R6, R21, UR6, RZ ;  /* 0x0000000615067c25 */ /* 0x000fc8000f8e00ff */
[----:B------:R-:W-:-:S04]  /*56c0*/  IMAD.WIDE.U32 R6, P0, R5, UR7, R6 ;  /* 0x0000000705067c25 */ /* 0x000fc8000f800006 */
[----:B------:R-:W-:-:S04]  /*56d0*/  IMAD.WIDE.U32 R4, R5, UR6, RZ ;  /* 0x0000000605047c25 */ /* 0x000fc8000f8e00ff */
[----:B------:R-:W-:Y:S01]  /*56e0*/  IMAD.MOV.U32 R4, RZ, RZ, R7 ;  /* 0x000000ffff047224 */ /* 0x000fe200078e0007 */
[----:B------:R-:W-:Y:S01]  /*56f0*/  IADD3 RZ, P1, R5, R6, RZ ;  /* 0x0000000605ff7210 */ /* 0x000fe20007f3e0ff */
[----:B------:R-:W-:-:S04]  /*5700*/  IMAD.X R5, RZ, RZ, RZ, P0 ;  /* 0x000000ffff057224 */ /* 0x000fc800000e06ff */
[----:B------:R-:W-:-:S08]  /*5710*/  IMAD.WIDE.U32.X R4, R21, UR7, R4, P1 ;  /* 0x0000000715047c25 */ /* 0x000fd000088e0404 */
.L_x_113:
[----:B------:R-:W-:Y:S01]  /*5720*/  FMUL R22, R22, UR9 ;  /* 0x0000000916167c20 */ /* 0x000fe20008400000 */
[--C-:B------:R-:W-:Y:S01]  /*5730*/  SHF.R.U64 R14, R4, UR8, R5.reuse ;  /* 0x00000008040e7c19 */ /* 0x100fe20008001205 */
[----:B------:R-:W-:Y:S01]  /*5740*/  ULDC.64 UR6, c[0x0][0x620] ;  /* 0x0001880000067ab9 */ /* 0x000fe20000000a00 */
[----:B------:R-:W-:Y:S01]  /*5750*/  SHF.R.U32.HI R4, RZ, UR8, R5 ;  /* 0x00000008ff047c19 */ /* 0x000fe20008011605 */
[----:B------:R-:W-:Y:S01]  /*5760*/  ULDC.64 UR8, c[0x0][0x640] ;  /* 0x0001900000087ab9 */ /* 0x000fe20000000a00 */
[----:B------:R-:W-:Y:S01]  /*5770*/  IADD3 R5, P0, RZ, -R14, RZ ;  /* 0x8000000eff057210 */ /* 0x000fe20007f1e0ff */
[----:B------:R-:W0:Y:S01]  /*5780*/  F2I.U32.TRUNC.NTZ R22, R22 ;  /* 0x0000001600167305 */ /* 0x000e22000020f000 */
[----:B------:R-:W-:-:S03]  /*5790*/  ULDC UR5, c[0x0][0x618] ;  /* 0x0001860000057ab9 */ /* 0x000fc60000000800 */
[----:B------:R-:W-:Y:S01]  /*57a0*/  IMAD.X R4, RZ, RZ, ~R4, P0 ;  /* 0x000000ffff047224 */ /* 0x000fe200000e0e04 */
[----:B------:R-:W-:-:S03]  /*57b0*/  ISETP.NE.U32.AND P0, PT, RZ, UR8, PT ;  /* 0x00000008ff007c0c */ /* 0x000fc6000bf05070 */
[----:B------:R-:W-:Y:S01]  /*57c0*/  IMAD R4, R4, UR6, RZ ;  /* 0x0000000604047c24 */ /* 0x000fe2000f8e02ff */
[----:B------:R-:W-:-:S03]  /*57d0*/  ISETP.NE.AND.EX P0, PT, RZ, UR9, PT, P0 ;  /* 0x00000009ff007c0c */ /* 0x000fc6000bf05300 */
[C---:B------:R-:W-:Y:S02]  /*57e0*/  IMAD R7, R5.reuse, UR7, R4 ;  /* 0x0000000705077c24 */ /* 0x040fe4000f8e0204 */
[----:B------:R-:W-:Y:S01]  /*57f0*/  IMAD.WIDE.U32 R4, R5, UR6, R16 ;  /* 0x0000000605047c25 */ /* 0x000fe2000f8e0010 */
[----:B------:R-:W-:-:S03]  /*5800*/  ULDC UR6, c[0x0][0x154] ;  /* 0x0000550000067ab9 */ /* 0x000fc60000000800 */
[----:B0-----:R-:W-:Y:S02]  /*5810*/  IMAD.MOV R6, RZ, RZ, -R22 ;  /* 0x000000ffff067224 */ /* 0x001fe400078e0a16 */
[----:B------:R-:W-:Y:S02]  /*5820*/  IMAD.IADD R5, R5, 0x1, R7 ;  /* 0x0000000105057824 */ /* 0x000fe400078e0207 */
[----:B-1----:R-:W-:Y:S01]  /*5830*/  IMAD R15, R20, R6, R15 ;  /* 0x00000006140f7224 */ /* 0x002fe200078e020f */
[----:B--2---:R-:W-:Y:S01]  /*5840*/  I2FP.F32.U32 R6, R13 ;  /* 0x0000000d00067245 */ /* 0x004fe20000201000 */
[----:B------:R-:W0:Y:S01]  /*5850*/  LDC R20, c[0x0][0x148] ;  /* 0x00005200ff147b82 */ /* 0x000e220000000800 */
[--C-:B------:R-:W-:Y:S02]  /*5860*/  SHF.R.U64 R21, R4, UR5, R5.reuse ;  /* 0x0000000504157c19 */ /* 0x100fe40008001205 */
[----:B------:R-:W-:Y:S01]  /*5870*/  SHF.R.U32.HI R4, RZ, UR5, R5 ;  /* 0x00000005ff047c19 */ /* 0x000fe20008011605 */
[----:B------:R-:W-:Y:S01]  /*5880*/  FMUL R6, R6, UR6 ;  /* 0x0000000606067c20 */ /* 0x000fe20008400000 */
[----:B------:R-:W-:-:S02]  /*5890*/  ULDC UR5, c[0x0][0x608] ;  /* 0x0001820000057ab9 */ /* 0x000fc40000000800 */
[--C-:B------:R-:W-:Y:S01]  /*58a0*/  SHF.R.U64 R23, R21, UR5, R4.reuse ;  /* 0x0000000515177c19 */ /* 0x100fe20008001204 */
[----:B------:R1:W2:Y:S01]  /*58b0*/  F2I.U32.TRUNC.NTZ R24, R6 ;  /* 0x0000000600187305 */ /* 0x0002a2000020f000 */
[----:B------:R-:W-:Y:S01]  /*58c0*/  SHF.R.U32.HI R4, RZ, UR5, R4 ;  /* 0x00000005ff047c19 */ /* 0x000fe20008011604 */
[----:B------:R-:W-:-:S03]  /*58d0*/  ULDC UR5, c[0x0][0x658] ;  /* 0x0001960000057ab9 */ /* 0x000fc60000000800 */
[--C-:B------:R-:W-:Y:S02]  /*58e0*/  SHF.R.U64 R22, R23, UR5, R4.reuse ;  /* 0x0000000517167c19 */ /* 0x100fe40008001204 */
[----:B------:R-:W-:-:S03]  /*58f0*/  SHF.R.U32.HI R25, RZ, UR5, R4 ;  /* 0x00000005ff197c19 */ /* 0x000fc60008011604 */
[----:B------:R-:W-:Y:S02]  /*5900*/  IMAD.MOV.U32 R4, RZ, RZ, R22 ;  /* 0x000000ffff047224 */ /* 0x000fe400078e0016 */
[----:B------:R-:W-:Y:S01]  /*5910*/  IMAD.MOV.U32 R5, RZ, RZ, R25 ;  /* 0x000000ffff057224 */ /* 0x000fe200078e0019 */
[----:B-1----:R-:W-:Y:S06]  /*5920*/  @!P0 BRA `(.L_x_114) ;  /* 0x0000000000288947 */ /* 0x002fec0003800000 */
        /* <DEDUP_REMOVED lines=10> */
.L_x_114:
[----:B------:R-:W-:Y:S01]  /*59d0*/  ISETP.NE.AND P0, PT, R2, 0x1, PT ;  /* 0x000000010200780c */ /* 0x000fe20003f05270 */
[----:B------:R-:W-:Y:S01]  /*59e0*/  ULDC UR5, c[0x0][0x648] ;  /* 0x0001920000057ab9 */ /* 0x000fe20000000800 */
[----:B------:R-:W-:Y:S01]  /*59f0*/  LOP3.LUT R23, R23, UR17, RZ, 0xc0, !PT ;  /* 0x0000001117177c12 */ /* 0x000fe2000f8ec0ff */
[----:B--2---:R-:W-:Y:S01]  /*5a00*/  IMAD.MOV R24, RZ, RZ, -R24 ;  /* 0x000000ffff187224 */ /* 0x004fe200078e0a18 */
[----:B------:R-:W-:Y:S01]  /*5a10*/  SHF.R.U64 R4, R4, UR5, R5 ;  /* 0x0000000504047c19 */ /* 0x000fe20008001205 */
[----:B------:R-:W-:Y:S01]  /*5a20*/  ULDC UR5, c[0x0][0x638] ;  /* 0x00018e0000057ab9 */ /* 0x000fe20000000800 */
[----:B------:R-:W-:Y:S01]  /*5a30*/  LOP3.LUT R21, R21, UR4, RZ, 0xc0, !PT ;  /* 0x0000000415157c12 */ /* 0x000fe2000f8ec0ff */
[----:B------:R-:W-:Y:S01]  /*5a40*/  ULDC UR6, c[0x0][0x610] ;  /* 0x0001840000067ab9 */ /* 0x000fe20000000800 */
[----:B------:R-:W-:Y:S02]  /*5a50*/  IMAD.MOV.U32 R6, RZ, RZ, R14 ;  /* 0x000000ffff067224 */ /* 0x000fe400078e000e */
[----:B------:R-:W-:-:S02]  /*5a60*/  IMAD.MOV R5, RZ, RZ, -R4 ;  /* 0x000000ffff057224 */ /* 0x000fc400078e0a04 */
[----:B------:R-:W-:Y:S02]  /*5a70*/  IMAD R4, R4, UR18, R23 ;  /* 0x0000001204047c24 */ /* 0x000fe4000f8e0217 */
[----:B0-----:R-:W-:Y:S02]  /*5a80*/  @P0 IMAD R15, R20, R24, R13 ;  /* 0x00000018140f0224 */ /* 0x001fe400078e020d */
[----:B------:R-:W-:Y:S01]  /*5a90*/  IMAD R22, R5, UR5, R22 ;  /* 0x0000000505167c24 */ /* 0x000fe2000f8e0216 */
[----:B------:R-:W-:Y:S01]  /*5aa0*/  ULDC UR5, c[0x0][0x600] ;  /* 0x0001800000057ab9 */ /* 0x000fe20000000800 */
[----:B------:R-:W-:Y:S02]  /*5ab0*/  IMAD R15, R4, UR6, R15 ;  /* 0x00000006040f7c24 */ /* 0x000fe4000f8e020f */
[----:B------:R-:W-:Y:S02]  /*5ac0*/  IMAD R22, R22, UR5, R21 ;  /* 0x0000000516167c24 */ /* 0x000fe4000f8e0215 */
[----:B------:R-:W-:-:S03]  /*5ad0*/  IMAD.MOV.U32 R4, RZ, RZ, 0x1 ;  /* 0x00000001ff047424 */ /* 0x000fc600078e00ff */
[----:B------:R-:W-:Y:S02]  /*5ae0*/  SEL R13, R22, R15, !P0 ;  /* 0x0000000f160d7207 */ /* 0x000fe40004000000 */
[----:B------:R-:W-:-:S07]  /*5af0*/  SEL R20, R15, R22, !P0 ;  /* 0x000000160f147207 */ /* 0x000fce0004000000 */
.L_x_112:
[----:B------:R-:W-:Y:S05]  /*5b00*/  BSYNC B1 ;  /* 0x0000000000017941 */ /* 0x000fea0003800000 */
.L_x_111:
[----:B------:R-:W-:-:S13]  /*5b10*/  LOP3.LUT P0, RZ, R4, 0xff, RZ, 0xc0, !PT ;  /* 0x000000ff04ff7812 */ /* 0x000fda000780c0ff */
[----:B------:R-:W-:Y:S05]  /*5b20*/  @P0 BRA `(.L_x_115) ;  /* 0xfffffff400400947 */ /* 0x000fea000383ffff */
[----:B------:R-:W-:Y:S05]  /*5b30*/  BSYNC B0 ;  /* 0x0000000000007941 */ /* 0x000fea0003800000 */
.L_x_104:
[----:B------:R-:W-:-:S03]  /*5b40*/  UMOV UR5, 0xffffffff ;  /* 0xffffffff00057882 */ /* 0x000fc60000000000 */
[----:B------:R-:W-:Y:S05]  /*5b50*/  BRA.DIV UR5, `(.L_x_116) ;  /* 0x0000000205f07947 */ /* 0x000fea000b800000 */
[----:B------:R-:W-:-:S13]  /*5b60*/  ELECT P6, URZ, PT ;  /* 0x00000000003f782f */ /* 0x000fda00038c0000 */
.L_x_129:
[----:B------:R-:W-:Y:S04]  /*5b70*/  BSSY B0, `(.L_x_117) ;  /* 0x0000022000007945 */ /* 0x000fe80003800000 */
[----:B------:R-:W-:Y:S05]  /*5b80*/  @!P6 BRA `(.L_x_118) ;  /* 0x000000000080e947 */ /* 0x000fea0003800000 */
[----:B------:R-:W-:-:S04]  /*5b90*/  LOP3.LUT R19, R19, 0x2, RZ, 0xfc, !PT ;  /* 0x0000000213137812 */ /* 0x000fc800078efcff */
[----:B------:R-:W-:-:S13]  /*5ba0*/  ISETP.NE.AND P0, PT, R19, 0x3, PT ;  /* 0x000000031300780c */ /* 0x000fda0003f05270 */
[----:B------:R-:W-:Y:S05]  /*5bb0*/  @!P0 BRA `(.L_x_119) ;  /* 0x0000000000048947 */ /* 0x000fea0003800000 */
[----:B------:R-:W-:Y:S01]  /*5bc0*/  BPT.TRAP 0x1 ;  /* 0x000000040000795c */ /* 0x000fe20000300000 */
.L_x_119:
[----:B------:R-:W0:Y:S01]  /*5bd0*/  S2R R5, SR_CgaCtaId ;  /* 0x0000000000057919 */ /* 0x000e220000008800 */
[----:B------:R-:W-:Y:S02]  /*5be0*/  MOV R2, 0x400 ;  /* 0x0000040000027802 */ /* 0x000fe40000000f00 */
[----:B------:R-:W-:Y:S02]  /*5bf0*/  SHF.L.U32 R4, R0, 0x1f, RZ ;  /* 0x0000001f00047819 */ /* 0x000fe400000006ff */
[----:B0-----:R-:W-:-:S05]  /*5c00*/  LEA R2, R5, R2, 0x18 ;  /* 0x0000000205027211 */ /* 0x001fca00078ec0ff */
[----:B------:R-:W-:-:S04]  /*5c10*/  VIADD R2, R2, 0x18 ;  /* 0x0000001802027836 */ /* 0x000fc80000000000 */
[C---:B------:R-:W-:Y:S02]  /*5c20*/  IMAD R7, R3.reuse, 0x8, R2 ;  /* 0x0000000803077824 */ /* 0x040fe400078e0202 */
[----:B------:R-:W-:Y:S02]  /*5c30*/  VIADD R3, R3, 0x1 ;  /* 0x0000000103037836 */ /* 0x000fe40000000000 */
[----:B------:R-:W0:Y:S03]  /*5c40*/  SYNCS.PHASECHK.TRANS64.TRYWAIT P0, [R7+URZ], R4 ;  /* 0x00000004070075a7 */ /* 0x000e26000800017f */
[----:B------:R-:W-:-:S04]  /*5c50*/  ISETP.NE.AND P1, PT, R3, 0x3, PT ;  /* 0x000000030300780c */ /* 0x000fc80003f25270 */
[----:B------:R-:W-:Y:S02]  /*5c60*/  SEL R5, RZ, 0x1, P1 ;  /* 0x00000001ff057807 */ /* 0x000fe40000800000 */
[----:B------:R-:W-:Y:S02]  /*5c70*/  SEL R3, R3, RZ, P1 ;  /* 0x000000ff03037207 */ /* 0x000fe40000800000 */
[----:B------:R-:W-:-:S03]  /*5c80*/  LOP3.LUT R9, R0, R5, RZ, 0x3c, !PT ;  /* 0x0000000500097212 */ /* 0x000fc600078e3cff */
[----:B------:R-:W-:Y:S01]  /*5c90*/  IMAD R6, R3, 0x8, R2 ;  /* 0x0000000803067824 */ /* 0x000fe200078e0202 */
[----:B------:R-:W-:Y:S01]  /*5ca0*/  SHF.L.U32 R5, R9, 0x1f, RZ ;  /* 0x0000001f09057819 */ /* 0x000fe200000006ff */
[----:B0-----:R-:W-:Y:S06]  /*5cb0*/  @!P0 BRA `(.L_x_120) ;  /* 0x0000000000b88947 */ /* 0x001fec0003800000 */
.L_x_130:
[----:B------:R-:W1:Y:S01]  /*5cc0*/  SYNCS.PHASECHK.TRANS64.TRYWAIT P0, [R6+URZ], R5 ;  /* 0x00000005060075a7 */ /* 0x000e62000800017f */
[----:B------:R-:W-:-:S05]  /*5cd0*/  VIADD R0, R3, 0x1 ;  /* 0x0000000103007836 */ /* 0x000fca0000000000 */
[----:B------:R-:W-:-:S04]  /*5ce0*/  ISETP.NE.AND P1, PT, R0, 0x3, PT ;  /* 0x000000030000780c */ /* 0x000fc80003f25270 */
[----:B0-----:R-:W-:Y:S02]  /*5cf0*/  SEL R4, RZ, 0x1, P1 ;  /* 0x00000001ff047807 */ /* 0x001fe40000800000 */
[----:B------:R-:W-:Y:S02]  /*5d00*/  SEL R3, R0, RZ, P1 ;  /* 0x000000ff00037207 */ /* 0x000fe40000800000 */
[----:B------:R-:W-:Y:S01]  /*5d10*/  LOP3.LUT R0, R9, R4, RZ, 0x3c, !PT ;  /* 0x0000000409007212 */ /* 0x000fe200078e3cff */
[----:B-1----:R-:W-:Y:S06]  /*5d20*/  @!P0 BRA `(.L_x_121) ;  /* 0x0000000000b08947 */ /* 0x002fec0003800000 */
.L_x_131:
[----:B------:R-:W-:Y:S01]  /*5d30*/  IMAD R3, R3, 0x8, R2 ;  /* 0x0000000803037824 */ /* 0x000fe200078e0202 */
[----:B------:R-:W-:-:S07]  /*5d40*/  SHF.L.U32 R0, R0, 0x1f, RZ ;  /* 0x0000001f00007819 */ /* 0x000fce00000006ff */
.L_x_122:
[----:B-1----:R1:W2:Y:S02]  /*5d50*/  SYNCS.PHASECHK.TRANS64.TRYWAIT P0, [R3+URZ], R0 ;  /* 0x00000000030075a7 */ /* 0x0022a4000800017f */
[----:B--2---:R-:W-:Y:S05]  /*5d60*/  @!P0 NANOSLEEP.SYNCS 0x989680 ;  /* 0x009896800000895d */ /* 0x004fea0003900000 */
[----:B------:R-:W2:Y:S02]  /*5d70*/  @!P0 SYNCS.PHASECHK.TRANS64 P0, [R3+URZ], R0 ;  /* 0x00000000030085a7 */ /* 0x000ea4000800007f */
[----:B--2---:R-:W-:Y:S05]  /*5d80*/  @!P0 BRA `(.L_x_122) ;  /* 0xfffffffc00f08947 */ /* 0x004fea000383ffff */
.L_x_118:
[----:B------:R-:W-:Y:S05]  /*5d90*/  BSYNC B0 ;  /* 0x0000000000007941 */ /* 0x000fea0003800000 */
.L_x_117:
[----:B------:R-:W-:Y:S05]  /*5da0*/  EXIT ;  /* 0x000000000000794d */ /* 0x000fea0003800000 */
.L_x_21:
[----:B---3--:R3:W4:Y:S02]  /*5db0*/  SYNCS.PHASECHK.TRANS64.TRYWAIT P1, [R3+URZ], R0 ;  /* 0x00000000030075a7 */ /* 0x008724000802017f */
[----:B----4-:R-:W-:Y:S05]  /*5dc0*/  @!P1 NANOSLEEP.SYNCS 0x989680 ;  /* 0x009896800000995d */ /* 0x010fea0003900000 */
[----:B------:R-:W4:Y:S02]  /*5dd0*/  @!P1 SYNCS.PHASECHK.TRANS64 P1, [R3+URZ], R0 ;  /* 0x00000000030095a7 */ /* 0x000f24000802007f */
[----:B----4-:R-:W-:Y:S05]  /*5de0*/  @!P1 BRA `(.L_x_21) ;  /* 0xfffffffc00f09947 */ /* 0x010fea000383ffff */
[----:B------:R-:W-:Y:S05]  /*5df0*/  BRA `(.L_x_20) ;  /* 0xffffffb400a07947 */ /* 0x000fea000383ffff */
.L_x_26:
[----:B-1----:R1:W2:Y:S02]  /*5e00*/  SYNCS.PHASECHK.TRANS64.TRYWAIT P1, [R5+URZ], R4 ;  /* 0x00000004050075a7 */ /* 0x0022a4000802017f */
[----:B--2---:R-:W-:Y:S05]  /*5e10*/  @!P1 NANOSLEEP.SYNCS 0x989680 ;  /* 0x009896800000995d */ /* 0x004fea0003900000 */
[----:B------:R-:W2:Y:S02]  /*5e20*/  @!P1 SYNCS.PHASECHK.TRANS64 P1, [R5+URZ], R4 ;  /* 0x00000004050095a7 */ /* 0x000ea4000802007f */
[----:B--2---:R-:W-:Y:S05]  /*5e30*/  @!P1 BRA `(.L_x_26) ;  /* 0xfffffffc00f09947 */ /* 0x004fea000383ffff */
[----:B------:R-:W-:Y:S05]  /*5e40*/  BRA `(.L_x_25) ;  /* 0xffffffb800907947 */ /* 0x000fea000383ffff */
.L_x_105:
[----:B------:R-:W-:Y:S01]  /*5e50*/  BSSY B1, `(.L_x_123) ;  /* 0x0000006000017945 */ /* 0x000fe20003800000 */
[----:B------:R-:W-:-:S07]  /*5e60*/  IMAD.MOV.U32 R15, RZ, RZ, -0x1 ;  /* 0xffffffffff0f7424 */ /* 0x000fce00078e00ff */
[----:B------:R-:W-:Y:S05]  /*5e70*/  WARPSYNC.COLLECTIVE R15, `(.L_x_124) ;  /* 0x000000000f0c7348 */ /* 0x000fea0003c00000 */
[----:B------:R-:W-:Y:S02]  /*5e80*/  ELECT P6, UR62, PT ;  /* 0x00000000003e782f */ /* 0x000fe400038c0000 */
[----:B------:R-:W-:Y:S01]  /*5e90*/  MOV R14, UR62 ;  /* 0x0000003e000e7c02 */ /* 0x000fe20008000f00 */
[----:B------:R-:W-:Y:S10]  /*5ea0*/  ENDCOLLECTIVE ;  /* 0x000000000000791b */ /* 0x000ff40003800000 */
.L_x_124:
[----:B------:R-:W-:Y:S05]  /*5eb0*/  BSYNC B1 ;  /* 0x0000000000017941 */ /* 0x000fea0003800000 */
.L_x_123:
[----:B------:R-:W-:Y:S05]  /*5ec0*/  BRA `(.L_x_125) ;  /* 0xfffffff000647947 */ /* 0x000fea000383ffff */
.L_x_108:
[----:B-1----:R1:W2:Y:S02]  /*5ed0*/  SYNCS.PHASECHK.TRANS64.TRYWAIT P0, [R22+URZ+0x18], R13 ;  /* 0x0000180d160075a7 */ /* 0x0022a4000800017f */
[----:B--2---:R-:W-:Y:S05]  /*5ee0*/  @!P0 NANOSLEEP.SYNCS 0x989680 ;  /* 0x009896800000895d */ /* 0x004fea0003900000 */
[----:B------:R-:W2:Y:S02]  /*5ef0*/  @!P0 SYNCS.PHASECHK.TRANS64 P0, [R22+URZ+0x18], R13 ;  /* 0x0000180d160085a7 */ /* 0x000ea4000800007f */
[----:B--2---:R-:W-:Y:S05]  /*5f00*/  @!P0 BRA `(.L_x_108) ;  /* 0xfffffffc00f08947 */ /* 0x004fea000383ffff */
[----:B------:R-:W-:Y:S05]  /*5f10*/  BRA `(.L_x_126) ;  /* 0xfffffff000a47947 */ /* 0x000fea000383ffff */
.L_x_116:
[----:B------:R-:W-:Y:S01]  /*5f20*/  BSSY B0, `(.L_x_127) ;  /* 0x0000006000007945 */ /* 0x000fe20003800000 */
[----:B------:R-:W-:-:S07]  /*5f30*/  IMAD.MOV.U32 R15, RZ, RZ, -0x1 ;  /* 0xffffffffff0f7424 */ /* 0x000fce00078e00ff */
[----:B------:R-:W-:Y:S05]  /*5f40*/  WARPSYNC.COLLECTIVE R15, `(.L_x_128) ;  /* 0x000000000f0c7348 */ /* 0x000fea0003c00000 */
[----:B------:R-:W-:Y:S02]  /*5f50*/  ELECT P6, UR62, PT ;  /* 0x00000000003e782f */ /* 0x000fe400038c0000 */
[----:B------:R-:W-:Y:S01]  /*5f60*/  MOV R14, UR62 ;  /* 0x0000003e000e7c02 */ /* 0x000fe20008000f00 */
[----:B------:R-:W-:Y:S10]  /*5f70*/  ENDCOLLECTIVE ;  /* 0x000000000000791b */ /* 0x000ff40003800000 */
.L_x_128:
[----:B------:R-:W-:Y:S05]  /*5f80*/  BSYNC B0 ;  /* 0x0000000000007941 */ /* 0x000fea0003800000 */
.L_x_127:
[----:B------:R-:W-:Y:S05]  /*5f90*/  BRA `(.L_x_129) ;  /* 0xfffffff800f47947 */ /* 0x000fea000383ffff */
.L_x_120:
[----:B0-----:R0:W1:Y:S02]  /*5fa0*/  SYNCS.PHASECHK.TRANS64.TRYWAIT P0, [R7+URZ], R4 ;  /* 0x00000004070075a7 */ /* 0x001064000800017f */
[----:B-1----:R-:W-:Y:S05]  /*5fb0*/  @!P0 NANOSLEEP.SYNCS 0x989680 ;  /* 0x009896800000895d */ /* 0x002fea0003900000 */
[----:B------:R-:W1:Y:S02]  /*5fc0*/  @!P0 SYNCS.PHASECHK.TRANS64 P0, [R7+URZ], R4 ;  /* 0x00000004070085a7 */ /* 0x000e64000800007f */
[----:B-1----:R-:W-:Y:S05]  /*5fd0*/  @!P0 BRA `(.L_x_120) ;  /* 0xfffffffc00f08947 */ /* 0x002fea000383ffff */
[----:B------:R-:W-:Y:S05]  /*5fe0*/  BRA `(.L_x_130) ;  /* 0xfffffffc00347947 */ /* 0x000fea000383ffff */
.L_x_121:
[----:B0-----:R0:W1:Y:S02]  /*5ff0*/  SYNCS.PHASECHK.TRANS64.TRYWAIT P0, [R6+URZ], R5 ;  /* 0x00000005060075a7 */ /* 0x001064000800017f */
[----:B-1----:R-:W-:Y:S05]  /*6000*/  @!P0 NANOSLEEP.SYNCS 0x989680 ;  /* 0x009896800000895d */ /* 0x002fea0003900000 */
[----:B------:R-:W1:Y:S02]  /*6010*/  @!P0 SYNCS.PHASECHK.TRANS64 P0, [R6+URZ], R5 ;  /* 0x00000005060085a7 */ /* 0x000e64000800007f */
[----:B-1----:R-:W-:Y:S05]  /*6020*/  @!P0 BRA `(.L_x_121) ;  /* 0xfffffffc00f08947 */ /* 0x002fea000383ffff */
[----:B------:R-:W-:Y:S05]  /*6030*/  BRA `(.L_x_131) ;  /* 0xfffffffc003c7947 */ /* 0x000fea000383ffff */
.L_x_132:
[----:B------:R-:W-:-:S00]  /*6040*/  BRA `(.L_x_132) ;  /* 0xfffffffc00fc7947 */ /* 0x000fc0000383ffff */
[----:B------:R-:W-:-:S00]  /*6050*/  NOP ;  /* 0x0000000000007918 */ /* 0x000fc00000000000 */
        /* <DEDUP_REMOVED lines=10> */
.L_x_133:


//--------------------- .nv.global.init           --------------------------
	.section	.nv.global.init,"aw",@progbits
.nv.global.init:
	.type		$str$22,@object
	.size		$str$22,($str$23 - $str$22)
$str$22:
        /*0000*/ 	.byte	0x6b, 0x5f, 0x74, 0x69, 0x6c, 0x65, 0x5f, 0x63, 0x6f, 0x75, 0x6e, 0x74, 0x20, 0x3e, 0x3d, 0x20
        /*0010*/ 	.byte	0x31, 0x00
	.type		$str$23,@object
	.size		$str$23,(__unnamed_1 - $str$23)
$str$23:
        /*0012*/ 	.byte	0x2f, 0x74, 0x6d, 0x70, 0x2f, 0x63, 0x75, 0x74, 0x6c, 0x61, 0x73, 0x73, 0x5f, 0x73, 0x77, 0x65
        /*0022*/ 	.byte	0x65, 0x70, 0x5f, 0x73, 0x72, 0x63, 0x2f, 0x69, 0x6e, 0x63, 0x6c, 0x75, 0x64, 0x65, 0x2f, 0x63
        /*0032*/ 	.byte	0x75, 0x74, 0x6c, 0x61, 0x73, 0x73, 0x2f, 0x67, 0x65, 0x6d, 0x6d, 0x2f, 0x63, 0x6f, 0x6c, 0x6c
        /*0042*/ 	.byte	0x65, 0x63, 0x74, 0x69, 0x76, 0x65, 0x2f, 0x73, 0x6d, 0x39, 0x30, 0x5f, 0x6d, 0x6d, 0x61, 0x5f
        /*0052*/ 	.byte	0x74, 0x6d, 0x61, 0x5f, 0x67, 0x6d, 0x6d, 0x61, 0x5f, 0x73, 0x73, 0x5f, 0x77, 0x61, 0x72, 0x70
        /*0062*/ 	.byte	0x73, 0x70, 0x65, 0x63, 0x69, 0x61, 0x6c, 0x69, 0x7a, 0x65, 0x64, 0x2e, 0x68, 0x70, 0x70, 0x00
	.type		__unnamed_1,@object
	.size		__unnamed_1,(.L_0 - __unnamed_1)
__unnamed_1:
        /*0072*/ 	.byte	0x76, 0x6f, 0x69, 0x64, 0x20, 0x63, 0x75, 0x74, 0x6c, 0x61, 0x73, 0x73, 0x3a, 0x3a, 0x67, 0x65
        /* <DEDUP_REMOVED lines=180> */
        /*0bc2*/ 	.byte	0x3a, 0x3a, 0x69, 0x64, 0x65, 0x6e, 0x74, 0x69, 0x74, 0x79, 0x5d, 0x00
.L_0:


//--------------------- .nv.shared._ZN7cutlass13device_kernelINS_4gemm6kernel13GemmUniversalIN4cute5tupleIJiiiiEEENS1_10collective13CollectiveMmaINS1_34MainloopSm90TmaGmmaWarpSpecializedILi3ENS5_IJNS4_1CILi1EEENSA_ILi2EEESB_EEENS1_35KernelTmaWarpSpecializedCooperativeEEENS5_IJNSA_ILi128EEENSA_ILi64EEESH_EEENS_10bfloat16_tENS5_IJlSB_lEEESJ_SK_NS4_8TiledMMAINS4_8MMA_AtomIJNS4_4SM904GMMA27MMA_64x64x16_F32BF16BF16_SSILNSO_5MajorE0ELSQ_0ELNSO_7ScaleInE1ELSR_1EEEEEENS4_6LayoutINS5_IJSC_SB_SB_EEENS5_IJSB_NSA_ILi0EEESW_EEEEENS5_IJNS4_10UnderscoreESZ_SZ_EEEEENS4_23SM90_TMA_LOAD_MULTICASTENS4_14ComposedLayoutINS4_7SwizzleILi3ELi4ELi3EEENS4_18smem_ptr_flag_bitsILi16EEENSU_INS5_IJNSA_ILi8EEESH_EEENS5_IJSH_SB_EEEEEEEvNS4_8identityENS4_13SM90_TMA_LOADES1C_vS1D_EENS_8epilogue10collective6detail29Sm90TmaWarpSpecializedAdapterINS1H_15DefaultEpilogueISJ_SK_SK_NS1G_6thread17LinearCombinationISJ_Li1EffLNS1L_9ScaleType4KindE0ELNS_15FloatRoundStyleE2ESJ_EENS1_15EpilogueDefaultEEEEEvvEEEEvNT_6ParamsE --------------------------
	.section	.nv.shared._ZN7cutlass13device_kernelINS_4gemm6kernel13GemmUniversalIN4cute5tupleIJiiiiEEENS1_10collective13CollectiveMmaINS1_34MainloopSm90TmaGmmaWarpSpecializedILi3ENS5_IJNS4_1CILi1EEENSA_ILi2EEESB_EEENS1_35KernelTmaWarpSpecializedCooperativeEEENS5_IJNSA_ILi128EEENSA_ILi64EEESH_EEENS_10bfloat16_tENS5_IJlSB_lEEESJ_SK_NS4_8TiledMMAINS4_8MMA_AtomIJNS4_4SM904GMMA27MMA_64x64x16_F32BF16BF16_SSILNSO_5MajorE0ELSQ_0ELNSO_7ScaleInE1ELSR_1EEEEEENS4_6LayoutINS5_IJSC_SB_SB_EEENS5_IJSB_NSA_ILi0EEESW_EEEEENS5_IJNS4_10UnderscoreESZ_SZ_EEEEENS4_23SM90_TMA_LOAD_MULTICASTENS4_14ComposedLayoutINS4_7SwizzleILi3ELi4ELi3EEENS4_18smem_ptr_flag_bitsILi16EEENSU_INS5_IJNSA_ILi8EEESH_EEENS5_IJSH_SB_EEEEEEEvNS4_8identityENS4_13SM90_TMA_LOADES1C_vS1D_EENS_8epilogue10collective6detail29Sm90TmaWarpSpecializedAdapterINS1H_15DefaultEpilogueISJ_SK_SK_NS1G_6thread17LinearCombinationISJ_Li1EffLNS1L_9ScaleType4KindE0ELNS_15FloatRoundStyleE2ESJ_EENS1_15EpilogueDefaultEEEEEvvEEEEvNT_6ParamsE,"aw",@nobits
	.sectionflags	@""
	.align	16
	.zero		1024


//--------------------- .nv.shared.reserved.0     --------------------------
	.section	.nv.shared.reserved.0,"aw",@nobits
	.weak		__nv_reservedSMEM_offset_0_alias
	.size		__nv_reservedSMEM_offset_0_alias, 0, 0
	.other		__nv_reservedSMEM_offset_0_alias,@"STO_CUDA_RESERVED_SHARED STV_DEFAULT"
__nv_reservedSMEM_offset_0_alias:
	.zero		0


//--------------------- .nv.global                --------------------------
	.section	.nv.global,"aw",@nobits
.nv.global:
	.type		_ZN39_INTERNAL_08304ed0_4_k_cu_e7af3a22_27294cute1_E,@object
	.size		_ZN39_INTERNAL_08304ed0_4_k_cu_e7af3a22_27294cute1_E,(_ZN39_INTERNAL_08304ed0_4_k_cu_e7af3a22_27294cuda3std3__45__cpo6cbeginE - _ZN39_INTERNAL_08304ed0_4_k_cu_e7af3a22_27294cute1_E)
_ZN39_INTERNAL_08304ed0_4_k_cu_e7af3a22_27294cute1_E:
	.zero		1
	.type		_ZN39_INTERNAL_08304ed0_4_k_cu_e7af3a22_27294cuda3std3__45__cpo6cbeginE,@object
	.size		_ZN39_INTERNAL_08304ed0_4_k_cu_e7af3a22_27294cuda3std3__45__cpo6cbeginE,(_ZN39_INTERNAL_08304ed0_4_k_cu_e7af3a22_27294cuda3std3__48in_placeE - _ZN39_INTERNAL_08304ed0_4_k_cu_e7af3a22_27294cuda3std3__45__cpo6cbeginE)
_ZN39_INTERNAL_08304ed0_4_k_cu_e7af3a22_27294cuda3std3__45__cpo6cbeginE:
	.zero		1
	.type		_ZN39_INTERNAL_08304ed0_4_k_cu_e7af3a22_27294cuda3std3__48in_placeE,@object
	.size		_ZN39_INTERNAL_08304ed0_4_k_cu_e7af3a22_27294cuda3std3__48in_placeE,(_ZN39_INTERNAL_08304ed0_4_k_cu_e7af3a22_27294cuda3std6ranges3__45__cpo9iter_moveE - _ZN39_INTERNAL_08304ed0_4_k_cu_e7af3a22_27294cuda3std3__48in_placeE)
_ZN39_INTERNAL_08304ed0_4_k_cu_e7af3a22_27294cuda3std3__48in_placeE:
	.zero		1
	.type		_ZN39_INTERNAL_08304ed0_4_k_cu_e7af3a22_27294cuda3std6ranges3__45__cpo9iter_moveE,@object
	.size		_ZN39_INTERNAL_08304ed0_4_k_cu_e7af3a22_27294cuda3std6ranges3__45__cpo9iter_moveE,(_ZN39_INTERNAL_08304ed0_4_k_cu_e7af3a22_27294cuda3std3__45__cpo5beginE - _ZN39_INTERNAL_08304ed0_4_k_cu_e7af3a22_27294cuda3std6ranges3__45__cpo9iter_moveE)
_ZN39_INTERNAL_08304ed0_4_k_cu_e7af3a22_27294cuda3std6ranges3__45__cpo9iter_moveE:
	.zero		1
	.type		_ZN39_INTERNAL_08304ed0_4_k_cu_e7af3a22_27294cuda3std3__45__cpo5beginE,@object
	.size		_ZN39_INTERNAL_08304ed0_4_k_cu_e7af3a22_27294cuda3std3__45__cpo5beginE,(_ZN39_INTERNAL_08304ed0_4_k_cu_e7af3a22_27294cuda3std3__441_GLOBAL__N__08304ed0_4_k_cu_e7af3a22_27296ignoreE - _ZN39_INTERNAL_08304ed0_4_k_cu_e7af3a22_27294cuda3std3__45__cpo5beginE)
_ZN39_INTERNAL_08304ed0_4_k_cu_e7af3a22_27294cuda3std3__45__cpo5beginE:
	.zero		1
	.type		_ZN39_INTERNAL_08304ed0_4_k_cu_e7af3a22_27294cuda3std3__441_GLOBAL__N__08304ed0_4_k_cu_e7af3a22_27296ignoreE,@object
	.size		_ZN39_INTERNAL_08304ed0_4_k_cu_e7af3a22_27294cuda3std3__441_GLOBAL__N__08304ed0_4_k_cu_e7af3a22_27296ignoreE,(_ZN39_INTERNAL_08304ed0_4_k_cu_e7af3a22_27294cute7productE - _ZN39_INTERNAL_08304ed0_4_k_cu_e7af3a22_27294cuda3std3__441_GLOBAL__N__08304ed0_4_k_cu_e7af3a22_27296ignoreE)
_ZN39_INTERNAL_08304ed0_4_k_cu_e7af3a22_27294cuda3std3__441_GLOBAL__N__08304ed0_4_k_cu_e7af3a22_27296ignoreE:
	.zero		1
	.type		_ZN39_INTERNAL_08304ed0_4_k_cu_e7af3a22_27294cute7productE,@object
	.size		_ZN39_INTERNAL_08304ed0_4_k_cu_e7af3a22_27294cute7productE,(_ZN39_INTERNAL_08304ed0_4_k_cu_e7af3a22_27294cuda3std3__45__cpo3endE - _ZN39_INTERNAL_08304ed0_4_k_cu_e7af3a22_27294cute7productE)
_ZN39_INTERNAL_08304ed0_4_k_cu_e7af3a22_27294cute7productE:
	.zero		1
	.type		_ZN39_INTERNAL_08304ed0_4_k_cu_e7af3a22_27294cuda3std3__45__cpo3endE,@object
	.size		_ZN39_INTERNAL_08304ed0_4_k_cu_e7af3a22_27294cuda3std3__45__cpo3endE,(_ZN39_INTERNAL_08304ed0_4_k_cu_e7af3a22_27294cuda3std3__419piecewise_constructE - _ZN39_INTERNAL_08304ed0_4_k_cu_e7af3a22_27294cuda3std3__45__cpo3endE)
_ZN39_INTERNAL_08304ed0_4_k_cu_e7af3a22_27294cuda3std3__45__cpo3endE:
	.zero		1
	.type		_ZN39_INTERNAL_08304ed0_4_k_cu_e7af3a22_27294cuda3std3__419piecewise_constructE,@object
	.size		_ZN39_INTERNAL_08304ed0_4_k_cu_e7af3a22_27294cuda3std3__419piecewise_constructE,(_ZN39_INTERNAL_08304ed0_4_k_cu_e7af3a22_27294cuda3std3__45__cpo4cendE - _ZN39_INTERNAL_08304ed0_4_k_cu_e7af3a22_27294cuda3std3__419piecewise_constructE)
_ZN39_INTERNAL_08304ed0_4_k_cu_e7af3a22_27294cuda3std3__419piecewise_constructE:
	.zero		1
	.type		_ZN39_INTERNAL_08304ed0_4_k_cu_e7af3a22_27294cuda3std3__45__cpo4cendE,@object
	.size		_ZN39_INTERNAL_08304ed0_4_k_cu_e7af3a22_27294cuda3std3__45__cpo4cendE,(_ZN39_INTERNAL_08304ed0_4_k_cu_e7af3a22_27294cuda3std6ranges3__45__cpo4swapE - _ZN39_INTERNAL_08304ed0_4_k_cu_e7af3a22_27294cuda3std3__45__cpo4cendE)
_ZN39_INTERNAL_08304ed0_4_k_cu_e7af3a22_27294cuda3std3__45__cpo4cendE:
	.zero		1
	.type		_ZN39_INTERNAL_08304ed0_4_k_cu_e7af3a22_27294cuda3std6ranges3__45__cpo4swapE,@object
	.size		_ZN39_INTERNAL_08304ed0_4_k_cu_e7af3a22_27294cuda3std6ranges3__45__cpo4swapE,(.L_8 - _ZN39_INTERNAL_08304ed0_4_k_cu_e7af3a22_27294cuda3std6ranges3__45__cpo4swapE)
_ZN39_INTERNAL_08304ed0_4_k_cu_e7af3a22_27294cuda3std6ranges3__45__cpo4swapE:
	.zero		1
.L_8:


//--------------------- .nv.constant0._ZN7cutlass13device_kernelINS_4gemm6kernel13GemmUniversalIN4cute5tupleIJiiiiEEENS1_10collective13CollectiveMmaINS1_34MainloopSm90TmaGmmaWarpSpecializedILi3ENS5_IJNS4_1CILi1EEENSA_ILi2EEESB_EEENS1_35KernelTmaWarpSpecializedCooperativeEEENS5_IJNSA_ILi128EEENSA_ILi64EEESH_EEENS_10bfloat16_tENS5_IJlSB_lEEESJ_SK_NS4_8TiledMMAINS4_8MMA_AtomIJNS4_4SM904GMMA27MMA_64x64x16_F32BF16BF16_SSILNSO_5MajorE0ELSQ_0ELNSO_7ScaleInE1ELSR_1EEEEEENS4_6LayoutINS5_IJSC_SB_SB_EEENS5_IJSB_NSA_ILi0EEESW_EEEEENS5_IJNS4_10UnderscoreESZ_SZ_EEEEENS4_23SM90_TMA_LOAD_MULTICASTENS4_14ComposedLayoutINS4_7SwizzleILi3ELi4ELi3EEENS4_18smem_ptr_flag_bitsILi16EEENSU_INS5_IJNSA_ILi8EEESH_EEENS5_IJSH_SB_EEEEEEEvNS4_8identityENS4_13SM90_TMA_LOADES1C_vS1D_EENS_8epilogue10collective6detail29Sm90TmaWarpSpecializedAdapterINS1H_15DefaultEpilogueISJ_SK_SK_NS1G_6thread17LinearCombinationISJ_Li1EffLNS1L_9ScaleType4KindE0ELNS_15FloatRoundStyleE2ESJ_EENS1_15EpilogueDefaultEEEEEvvEEEEvNT_6ParamsE --------------------------
	.section	.nv.constant0._ZN7cutlass13device_kernelINS_4gemm6kernel13GemmUniversalIN4cute5tupleIJiiiiEEENS1_10collective13CollectiveMmaINS1_34MainloopSm90TmaGmmaWarpSpecializedILi3ENS5_IJNS4_1CILi1EEENSA_ILi2EEESB_EEENS1_35KernelTmaWarpSpecializedCooperativeEEENS5_IJNSA_ILi128EEENSA_ILi64EEESH_EEENS_10bfloat16_tENS5_IJlSB_lEEESJ_SK_NS4_8TiledMMAINS4_8MMA_AtomIJNS4_4SM904GMMA27MMA_64x64x16_F32BF16BF16_SSILNSO_5MajorE0ELSQ_0ELNSO_7ScaleInE1ELSR_1EEEEEENS4_6LayoutINS5_IJSC_SB_SB_EEENS5_IJSB_NSA_ILi0EEESW_EEEEENS5_IJNS4_10UnderscoreESZ_SZ_EEEEENS4_23SM90_TMA_LOAD_MULTICASTENS4_14ComposedLayoutINS4_7SwizzleILi3ELi4ELi3EEENS4_18smem_ptr_flag_bitsILi16EEENSU_INS5_IJNSA_ILi8EEESH_EEENS5_IJSH_SB_EEEEEEEvNS4_8identityENS4_13SM90_TMA_LOADES1C_vS1D_EENS_8epilogue10collective6detail29Sm90TmaWarpSpecializedAdapterINS1H_15DefaultEpilogueISJ_SK_SK_NS1G_6thread17LinearCombinationISJ_Li1EffLNS1L_9ScaleType4KindE0ELNS_15FloatRoundStyleE2ESJ_EENS1_15EpilogueDefaultEEEEEvvEEEEvNT_6ParamsE,"a",@progbits
	.sectionflags	@""
	.align	4
.nv.constant0._ZN7cutlass13device_kernelINS_4gemm6kernel13GemmUniversalIN4cute5tupleIJiiiiEEENS1_10collective13CollectiveMmaINS1_34MainloopSm90TmaGmmaWarpSpecializedILi3ENS5_IJNS4_1CILi1EEENSA_ILi2EEESB_EEENS1_35KernelTmaWarpSpecializedCooperativeEEENS5_IJNSA_ILi128EEENSA_ILi64EEESH_EEENS_10bfloat16_tENS5_IJlSB_lEEESJ_SK_NS4_8TiledMMAINS4_8MMA_AtomIJNS4_4SM904GMMA27MMA_64x64x16_F32BF16BF16_SSILNSO_5MajorE0ELSQ_0ELNSO_7ScaleInE1ELSR_1EEEEEENS4_6LayoutINS5_IJSC_SB_SB_EEENS5_IJSB_NSA_ILi0EEESW_EEEEENS5_IJNS4_10UnderscoreESZ_SZ_EEEEENS4_23SM90_TMA_LOAD_MULTICASTENS4_14ComposedLayoutINS4_7SwizzleILi3ELi4ELi3EEENS4_18smem_ptr_flag_bitsILi16EEENSU_INS5_IJNSA_ILi8EEESH_EEENS5_IJSH_SB_EEEEEEEvNS4_8identityENS4_13SM90_TMA_LOADES1C_vS1D_EENS_8epilogue10collective6detail29Sm90TmaWarpSpecializedAdapterINS1H_15DefaultEpilogueISJ_SK_SK_NS1G_6thread17LinearCombinationISJ_Li1EffLNS1L_9ScaleType4KindE0ELNS_15FloatRoundStyleE2ESJ_EENS1_15EpilogueDefaultEEEEEvvEEEEvNT_6ParamsE:
	.zero		1664


//--------------------- SYMBOLS --------------------------

	.type		.nv.reservedSmem.offset0,@object
	.size		.nv.reservedSmem.offset0,0x4
	.type		__assertfail,@function
